	.target	sm_100a

	.elftype	@"ET_EXEC"


//--------------------- .note.nv.tkinfo           --------------------------
	.section	.note.nv.tkinfo,"",@"SHT_NOTE"
	.sectionflags	@"SHF_NOTE_NV_TKINFO"
	.tkinfo
        /*0018*/ 	.word	0x00000002
        /*0030*/ 	.string	""
        /*0030*/ 	.string	"ptxas"
        /*0030*/ 	.string	"Cuda compilation tools, release 13.0, V13.0.88"
        /*0030*/ 	.string	"Build cuda_13.0.r13.0/compiler.36424714_0"
        /*0030*/ 	.string	"-arch sm_100a -m 64 "



//--------------------- .note.nv.cuinfo           --------------------------
	.section	.note.nv.cuinfo,"",@"SHT_NOTE"
	.sectionflags	@"SHF_NOTE_NV_CUINFO"
        /*0018*/ 	.short	0x0002
        /*001a*/ 	.short	0x0064
        /*001c*/ 	.short	0x0082
	.zero		2


//--------------------- .nv.info                  --------------------------
	.section	.nv.info,"",@"SHT_CUDA_INFO"
	.align	4


	//----- nvinfo : EIATTR_REGCOUNT
	.align		4
        /*0000*/ 	.byte	0x04, 0x2f
        /*0002*/ 	.short	(.L_19 - .L_18)
	.align		4
.L_18:
        /*0004*/ 	.word	index@(_ZN7cutlass13device_kernelINS_4gemm6kernel13GemmUniversalIN4cute5tupleIJiiiiEEENS1_10collective13CollectiveMmaINS1_35MainloopSm100TmaUmmaWarpSpecializedILi8ELi2ELi4ENS5_IJNS4_1CILi2EEENSA_ILi1EEESC_EEEEENS5_IJNSA_ILi128EEENSA_ILi64EEESF_EEENS_10bfloat16_tENS5_IJlSC_lEEESI_SJ_NS4_8TiledMMAINS4_8MMA_AtomIJNS4_26SM100_MMA_F16BF16_2x1SM_SSISI_SI_fLi128ELi64ELNS4_4UMMA5MajorE0ELSO_0ELNSN_7ScaleInE0ELSP_0EEEEEENS4_6LayoutINS5_IJSC_SC_SC_EEENS5_IJNSA_ILi0EEESU_SU_EEEEENS5_IJNS4_10UnderscoreESX_SX_EEEEENS4_18SM100_TMA_2SM_LOADENS4_14ComposedLayoutINS4_7SwizzleILi3ELi4ELi3EEENS4_18smem_ptr_flag_bitsILi16EEENSS_INS5_IJNSA_ILi8EEESG_EEENS5_IJSG_SC_EEEEEEEvNS4_8identityES10_S1A_vS1B_EENS_8epilogue10collective18CollectiveEpilogueINS1D_23Sm100TmaWarpSpecializedILi3ELi2ELi16ELb1ELb0EEEJNS5_IJSG_SG_SF_EEENS5_IJNSS_ISG_SC_EENSS_INS5_IJNSA_ILi16EEESB_EEENS5_IJSC_NSA_ILi32EEEEEEEEEEESI_SJ_SI_SJ_NS1D_6fusion15FusionCallbacksIS1H_NS1Q_17LinearCombinationISI_fSI_fLNS_15FloatRoundStyleE2EEES1I_S1P_JEEENS4_5SM1004TMEM4LOAD26SM100_TMEM_LOAD_32dp32b16xENS4_13SM90_TMA_LOADENS11_INS12_ILi1ELi4ELi3EEES15_NSS_INS5_IJS16_S1K_EEENS5_IJS1K_SC_EEEEEEENS4_39AutoVectorizingCopyWithAssumedAlignmentILi128EEENS4_14SM90_TMA_STOREES25_S27_S27_EEEvvEEEEvNT_6ParamsE)
        /*0008*/ 	.word	0x00000059


	//----- nvinfo : EIATTR_FRAME_SIZE
	.align		4
.L_19:
        /*000c*/ 	.byte	0x04, 0x11
        /*000e*/ 	.short	(.L_21 - .L_20)
	.align		4
.L_20:
        /*0010*/ 	.word	index@($__internal_2_$__cuda_sm10x_tcgen05_guardrail_trap_unallocated_columns_being_dealloced)
        /*0014*/ 	.word	0x00000000


	//----- nvinfo : EIATTR_FRAME_SIZE
	.align		4
.L_21:
        /*0018*/ 	.byte	0x04, 0x11
        /*001a*/ 	.short	(.L_23 - .L_22)
	.align		4
.L_22:
        /*001c*/ 	.word	index@($__internal_1_$__cuda_sm10x_tcgen05_guardrail_trap_phase_invalid_during_alloc)
        /*0020*/ 	.word	0x00000000


	//----- nvinfo : EIATTR_FRAME_SIZE
	.align		4
.L_23:
        /*0024*/ 	.byte	0x04, 0x11
        /*0026*/ 	.short	(.L_25 - .L_24)
	.align		4
.L_24:
        /*0028*/ 	.word	index@($__internal_0_$__cuda_sm10x_tcgen05_guardrail_trap_col_being_dealloced_not_returned_by_alloc)
        /*002c*/ 	.word	0x00000000


	//----- nvinfo : EIATTR_FRAME_SIZE
	.align		4
.L_25:
        /*0030*/ 	.byte	0x04, 0x11
        /*0032*/ 	.short	(.L_27 - .L_26)
	.align		4
.L_26:
        /*0034*/ 	.word	index@(_ZN7cutlass13device_kernelINS_4gemm6kernel13GemmUniversalIN4cute5tupleIJiiiiEEENS1_10collective13CollectiveMmaINS1_35MainloopSm100TmaUmmaWarpSpecializedILi8ELi2ELi4ENS5_IJNS4_1CILi2EEENSA_ILi1EEESC_EEEEENS5_IJNSA_ILi128EEENSA_ILi64EEESF_EEENS_10bfloat16_tENS5_IJlSC_lEEESI_SJ_NS4_8TiledMMAINS4_8MMA_AtomIJNS4_26SM100_MMA_F16BF16_2x1SM_SSISI_SI_fLi128ELi64ELNS4_4UMMA5MajorE0ELSO_0ELNSN_7ScaleInE0ELSP_0EEEEEENS4_6LayoutINS5_IJSC_SC_SC_EEENS5_IJNSA_ILi0EEESU_SU_EEEEENS5_IJNS4_10UnderscoreESX_SX_EEEEENS4_18SM100_TMA_2SM_LOADENS4_14ComposedLayoutINS4_7SwizzleILi3ELi4ELi3EEENS4_18smem_ptr_flag_bitsILi16EEENSS_INS5_IJNSA_ILi8EEESG_EEENS5_IJSG_SC_EEEEEEEvNS4_8identityES10_S1A_vS1B_EENS_8epilogue10collective18CollectiveEpilogueINS1D_23Sm100TmaWarpSpecializedILi3ELi2ELi16ELb1ELb0EEEJNS5_IJSG_SG_SF_EEENS5_IJNSS_ISG_SC_EENSS_INS5_IJNSA_ILi16EEESB_EEENS5_IJSC_NSA_ILi32EEEEEEEEEEESI_SJ_SI_SJ_NS1D_6fusion15FusionCallbacksIS1H_NS1Q_17LinearCombinationISI_fSI_fLNS_15FloatRoundStyleE2EEES1I_S1P_JEEENS4_5SM1004TMEM4LOAD26SM100_TMEM_LOAD_32dp32b16xENS4_13SM90_TMA_LOADENS11_INS12_ILi1ELi4ELi3EEES15_NSS_INS5_IJS16_S1K_EEENS5_IJS1K_SC_EEEEEEENS4_39AutoVectorizingCopyWithAssumedAlignmentILi128EEENS4_14SM90_TMA_STOREES25_S27_S27_EEEvvEEEEvNT_6ParamsE)
        /*0038*/ 	.word	0x00000000


	//----- nvinfo : EIATTR_MIN_STACK_SIZE
	.align		4
.L_27:
        /*003c*/ 	.byte	0x04, 0x12
        /*003e*/ 	.short	(.L_29 - .L_28)
	.align		4
.L_28:
        /*0040*/ 	.word	index@(_ZN7cutlass13device_kernelINS_4gemm6kernel13GemmUniversalIN4cute5tupleIJiiiiEEENS1_10collective13CollectiveMmaINS1_35MainloopSm100TmaUmmaWarpSpecializedILi8ELi2ELi4ENS5_IJNS4_1CILi2EEENSA_ILi1EEESC_EEEEENS5_IJNSA_ILi128EEENSA_ILi64EEESF_EEENS_10bfloat16_tENS5_IJlSC_lEEESI_SJ_NS4_8TiledMMAINS4_8MMA_AtomIJNS4_26SM100_MMA_F16BF16_2x1SM_SSISI_SI_fLi128ELi64ELNS4_4UMMA5MajorE0ELSO_0ELNSN_7ScaleInE0ELSP_0EEEEEENS4_6LayoutINS5_IJSC_SC_SC_EEENS5_IJNSA_ILi0EEESU_SU_EEEEENS5_IJNS4_10UnderscoreESX_SX_EEEEENS4_18SM100_TMA_2SM_LOADENS4_14ComposedLayoutINS4_7SwizzleILi3ELi4ELi3EEENS4_18smem_ptr_flag_bitsILi16EEENSS_INS5_IJNSA_ILi8EEESG_EEENS5_IJSG_SC_EEEEEEEvNS4_8identityES10_S1A_vS1B_EENS_8epilogue10collective18CollectiveEpilogueINS1D_23Sm100TmaWarpSpecializedILi3ELi2ELi16ELb1ELb0EEEJNS5_IJSG_SG_SF_EEENS5_IJNSS_ISG_SC_EENSS_INS5_IJNSA_ILi16EEESB_EEENS5_IJSC_NSA_ILi32EEEEEEEEEEESI_SJ_SI_SJ_NS1D_6fusion15FusionCallbacksIS1H_NS1Q_17LinearCombinationISI_fSI_fLNS_15FloatRoundStyleE2EEES1I_S1P_JEEENS4_5SM1004TMEM4LOAD26SM100_TMEM_LOAD_32dp32b16xENS4_13SM90_TMA_LOADENS11_INS12_ILi1ELi4ELi3EEES15_NSS_INS5_IJS16_S1K_EEENS5_IJS1K_SC_EEEEEEENS4_39AutoVectorizingCopyWithAssumedAlignmentILi128EEENS4_14SM90_TMA_STOREES25_S27_S27_EEEvvEEEEvNT_6ParamsE)
        /*0044*/ 	.word	0x00000000
.L_29:


//--------------------- .nv.compat                --------------------------
	.section	.nv.compat,"",@"SHT_CUDA_COMPAT_INFO"
	.align	4
        /*0000*/ 	.byte	0x02, 0x09, 0x01, 0x00, 0x02, 0x02, 0x02, 0x00, 0x02, 0x05, 0x05, 0x00, 0x03, 0x07, 0x01, 0x01
        /*0010*/ 	.byte	0x02, 0x03, 0x01, 0x00, 0x02, 0x06, 0x01, 0x00, 0x04, 0x0b, 0x08, 0x00, 0x09, 0x00, 0x00, 0x00
        /*0020*/ 	.byte	0x00, 0x00, 0x00, 0x00


//--------------------- .nv.info._ZN7cutlass13device_kernelINS_4gemm6kernel13GemmUniversalIN4cute5tupleIJiiiiEEENS1_10collective13CollectiveMmaINS1_35MainloopSm100TmaUmmaWarpSpecializedILi8ELi2ELi4ENS5_IJNS4_1CILi2EEENSA_ILi1EEESC_EEEEENS5_IJNSA_ILi128EEENSA_ILi64EEESF_EEENS_10bfloat16_tENS5_IJlSC_lEEESI_SJ_NS4_8TiledMMAINS4_8MMA_AtomIJNS4_26SM100_MMA_F16BF16_2x1SM_SSISI_SI_fLi128ELi64ELNS4_4UMMA5MajorE0ELSO_0ELNSN_7ScaleInE0ELSP_0EEEEEENS4_6LayoutINS5_IJSC_SC_SC_EEENS5_IJNSA_ILi0EEESU_SU_EEEEENS5_IJNS4_10UnderscoreESX_SX_EEEEENS4_18SM100_TMA_2SM_LOADENS4_14ComposedLayoutINS4_7SwizzleILi3ELi4ELi3EEENS4_18smem_ptr_flag_bitsILi16EEENSS_INS5_IJNSA_ILi8EEESG_EEENS5_IJSG_SC_EEEEEEEvNS4_8identityES10_S1A_vS1B_EENS_8epilogue10collective18CollectiveEpilogueINS1D_23Sm100TmaWarpSpecializedILi3ELi2ELi16ELb1ELb0EEEJNS5_IJSG_SG_SF_EEENS5_IJNSS_ISG_SC_EENSS_INS5_IJNSA_ILi16EEESB_EEENS5_IJSC_NSA_ILi32EEEEEEEEEEESI_SJ_SI_SJ_NS1D_6fusion15FusionCallbacksIS1H_NS1Q_17LinearCombinationISI_fSI_fLNS_15FloatRoundStyleE2EEES1I_S1P_JEEENS4_5SM1004TMEM4LOAD26SM100_TMEM_LOAD_32dp32b16xENS4_13SM90_TMA_LOADENS11_INS12_ILi1ELi4ELi3EEES15_NSS_INS5_IJS16_S1K_EEENS5_IJS1K_SC_EEEEEEENS4_39AutoVectorizingCopyWithAssumedAlignmentILi128EEENS4_14SM90_TMA_STOREES25_S27_S27_EEEvvEEEEvNT_6ParamsE --------------------------
	.section	.nv.info._ZN7cutlass13device_kernelINS_4gemm6kernel13GemmUniversalIN4cute5tupleIJiiiiEEENS1_10collective13CollectiveMmaINS1_35MainloopSm100TmaUmmaWarpSpecializedILi8ELi2ELi4ENS5_IJNS4_1CILi2EEENSA_ILi1EEESC_EEEEENS5_IJNSA_ILi128EEENSA_ILi64EEESF_EEENS_10bfloat16_tENS5_IJlSC_lEEESI_SJ_NS4_8TiledMMAINS4_8MMA_AtomIJNS4_26SM100_MMA_F16BF16_2x1SM_SSISI_SI_fLi128ELi64ELNS4_4UMMA5MajorE0ELSO_0ELNSN_7ScaleInE0ELSP_0EEEEEENS4_6LayoutINS5_IJSC_SC_SC_EEENS5_IJNSA_ILi0EEESU_SU_EEEEENS5_IJNS4_10UnderscoreESX_SX_EEEEENS4_18SM100_TMA_2SM_LOADENS4_14ComposedLayoutINS4_7SwizzleILi3ELi4ELi3EEENS4_18smem_ptr_flag_bitsILi16EEENSS_INS5_IJNSA_ILi8EEESG_EEENS5_IJSG_SC_EEEEEEEvNS4_8identityES10_S1A_vS1B_EENS_8epilogue10collective18CollectiveEpilogueINS1D_23Sm100TmaWarpSpecializedILi3ELi2ELi16ELb1ELb0EEEJNS5_IJSG_SG_SF_EEENS5_IJNSS_ISG_SC_EENSS_INS5_IJNSA_ILi16EEESB_EEENS5_IJSC_NSA_ILi32EEEEEEEEEEESI_SJ_SI_SJ_NS1D_6fusion15FusionCallbacksIS1H_NS1Q_17LinearCombinationISI_fSI_fLNS_15FloatRoundStyleE2EEES1I_S1P_JEEENS4_5SM1004TMEM4LOAD26SM100_TMEM_LOAD_32dp32b16xENS4_13SM90_TMA_LOADENS11_INS12_ILi1ELi4ELi3EEES15_NSS_INS5_IJS16_S1K_EEENS5_IJS1K_SC_EEEEEEENS4_39AutoVectorizingCopyWithAssumedAlignmentILi128EEENS4_14SM90_TMA_STOREES25_S27_S27_EEEvvEEEEvNT_6ParamsE,"",@"SHT_CUDA_INFO"
	.sectionflags	@""
	.align	4


	//----- nvinfo : EIATTR_CUDA_API_VERSION
	.align		4
        /*0000*/ 	.byte	0x04, 0x37
        /*0002*/ 	.short	(.L_31 - .L_30)
.L_30:
        /*0004*/ 	.word	0x00000082


	//----- nvinfo : EIATTR_KPARAM_INFO
	.align		4
.L_31:
        /*0008*/ 	.byte	0x04, 0x17
        /*000a*/ 	.short	(.L_33 - .L_32)
.L_32:
        /*000c*/ 	.word	0x00000000
        /*0010*/ 	.short	0x0000
        /*0012*/ 	.short	0x0000
        /*0014*/ 	.byte	0x00, 0xf0, 0x01, 0x20


	//----- nvinfo : EIATTR_AT_ENTRY_FRAGMENTS
	.align		4
.L_33:
        /*0018*/ 	.byte	0x04, 0x4f
        /*001a*/ 	.short	(.L_35 - .L_34)


	//   ....[0]....
.L_34:
        /*001c*/ 	.word	0x00000007


	//----- nvinfo : EIATTR_RESERVED_SMEM_USED
	.align		4
.L_35:
        /*0020*/ 	.byte	0x01, 0x41
	.zero		2


	//----- nvinfo : EIATTR_SPARSE_MMA_MASK
	.align		4
        /*0024*/ 	.byte	0x03, 0x50
        /*0026*/ 	.short	0x0000


	//----- nvinfo : EIATTR_TCGEN05_2CTA_USED
	.align		4
        /*0028*/ 	.byte	0x01, 0x52
	.zero		2


	//----- nvinfo : EIATTR_MAXREG_COUNT
	.align		4
        /*002c*/ 	.byte	0x03, 0x1b
        /*002e*/ 	.short	0x00ff


	//----- nvinfo : EIATTR_NUM_BARRIERS
	.align		4
        /*0030*/ 	.byte	0x02, 0x4c
        /*0032*/ 	.byte	0x07
	.zero		1


	//----- nvinfo : EIATTR_EXTERNS
	.align		4
        /*0034*/ 	.byte	0x04, 0x0f
        /*0036*/ 	.short	(.L_37 - .L_36)


	//   ....[0]....
	.align		4
.L_36:
        /*0038*/ 	.word	index@(__assertfail)


	//----- nvinfo : EIATTR_MERCURY_ISA_VERSION
	.align		4
.L_37:
        /*003c*/ 	.byte	0x03, 0x5f
        /*003e*/ 	.short	0x0101


	//----- nvinfo : EIATTR_INT_WARP_WIDE_INSTR_OFFSETS
	.align		4
        /*0040*/ 	.byte	0x04, 0x31
        /*0042*/ 	.short	(.L_39 - .L_38)


	//   ....[0]....
.L_38:
        /*0044*/ 	.word	0x00000d70


	//   ....[1]....
        /*0048*/ 	.word	0x00000e10


	//   ....[2]....
        /*004c*/ 	.word	0x000022e0


	//   ....[3]....
        /*0050*/ 	.word	0x000045c0


	//   ....[4]....
        /*0054*/ 	.word	0x000045e0


	//   ....[5]....
        /*0058*/ 	.word	0x00004610


	//   ....[6]....
        /*005c*/ 	.word	0x00004f20


	//   ....[7]....
        /*0060*/ 	.word	0x00004f90


	//   ....[8]....
        /*0064*/ 	.word	0x000050a0


	//   ....[9]....
        /*0068*/ 	.word	0x00005270


	//   ....[10]....
        /*006c*/ 	.word	0x00005320


	//   ....[11]....
        /*0070*/ 	.word	0x00005440


	//----- nvinfo : EIATTR_COOP_GROUP_MASK_REGIDS
	.align		4
.L_39:
        /*0074*/ 	.byte	0x04, 0x29
        /*0076*/ 	.short	(.L_41 - .L_40)


	//   ....[0]....
.L_40:
        /*0078*/ 	.word	0xffffffff


	//   ....[1]....
        /*007c*/ 	.word	0xffffffff


	//   ....[2]....
        /*0080*/ 	.word	0xffffffff


	//   ....[3]....
        /*0084*/ 	.word	0xffffffff


	//   ....[4]....
        /*0088*/ 	.word	0xffffffff


	//   ....[5]....
        /*008c*/ 	.word	0xffffffff


	//   ....[6]....
        /*0090*/ 	.word	0xffffffff


	//   ....[7]....
        /*0094*/ 	.word	0xffffffff


	//   ....[8]....
        /*0098*/ 	.word	0xffffffff


	//   ....[9]....
        /*009c*/ 	.word	0xffffffff


	//   ....[10]....
        /*00a0*/ 	.word	0xffffffff


	//   ....[11]....
        /*00a4*/ 	.word	0xffffffff


	//   ....[12]....
        /*00a8*/ 	.word	0xffffffff


	//   ....[13]....
        /*00ac*/ 	.word	0xffffffff


	//----- nvinfo : EIATTR_COOP_GROUP_INSTR_OFFSETS
	.align		4
.L_41:
        /*00b0*/ 	.byte	0x04, 0x28
        /*00b2*/ 	.short	(.L_43 - .L_42)


	//   ....[0]....
.L_42:
        /*00b4*/ 	.word	0x000000c0


	//   ....[1]....
        /*00b8*/ 	.word	0x00000500


	//   ....[2]....
        /*00bc*/ 	.word	0x00000700


	//   ....[3]....
        /*00c0*/ 	.word	0x00000870


	//   ....[4]....
        /*00c4*/ 	.word	0x00000960


	//   ....[5]....
        /*00c8*/ 	.word	0x00000ac0


	//   ....[6]....
        /*00cc*/ 	.word	0x00000c50


	//   ....[7]....
        /*00d0*/ 	.word	0x00000e90


	//   ....[8]....
        /*00d4*/ 	.word	0x000021c0


	//   ....[9]....
        /*00d8*/ 	.word	0x000031e0


	//   ....[10]....
        /*00dc*/ 	.word	0x000036b0


	//   ....[11]....
        /*00e0*/ 	.word	0x000036e0


	//   ....[12]....
        /*00e4*/ 	.word	0x000044c0


	//   ....[13]....
        /*00e8*/ 	.word	0x000046d0


	//----- nvinfo : EIATTR_VRC_CTA_INIT_COUNT
	.align		4
.L_43:
        /*00ec*/ 	.byte	0x02, 0x4a
        /*00ee*/ 	.byte	0x80
	.zero		1


	//----- nvinfo : EIATTR_SYSCALL_OFFSETS
	.align		4
        /*00f0*/ 	.byte	0x04, 0x46
        /*00f2*/ 	.short	(.L_45 - .L_44)


	//   ....[0]....
.L_44:
        /*00f4*/ 	.word	0x00005fd0


	//   ....[1]....
        /*00f8*/ 	.word	0x000060c0


	//   ....[2]....
        /*00fc*/ 	.word	0x00006880


	//   ....[3]....
        /*0100*/ 	.word	0x00007200


	//----- nvinfo : EIATTR_MBARRIER_INSTR_OFFSETS
	.align		4
.L_45:
        /*0104*/ 	.byte	0x04, 0x39
        /*0106*/ 	.short	(.L_47 - .L_46)


	//   ....[0]....
.L_46:
        /*0108*/ 	.word	0x000005f0
        /*010c*/ 	.word	0x000000ff
        /*0110*/ 	.word	0x00000000
        /*0114*/ 	.short	0x0100
        /*0116*/ 	.byte	0x08
	.zero		1


	//   ....[1]....
        /*0118*/ 	.word	0x00000600
        /*011c*/ 	.word	0x000000ff
        /*0120*/ 	.word	0x00000040
        /*0124*/ 	.short	0x0100
        /*0126*/ 	.byte	0x08
	.zero		1


	//   ....[2]....
        /*0128*/ 	.word	0x00000610
        /*012c*/ 	.word	0x000000ff
        /*0130*/ 	.word	0x00000008
        /*0134*/ 	.short	0x0100
        /*0136*/ 	.byte	0x08
	.zero		1


	//   ....[3]....
        /*0138*/ 	.word	0x00000620
        /*013c*/ 	.word	0x000000ff
        /*0140*/ 	.word	0x00000048
        /*0144*/ 	.short	0x0100
        /*0146*/ 	.byte	0x08
	.zero		1


	//   ....[4]....
        /*0148*/ 	.word	0x00000630
        /*014c*/ 	.word	0x000000ff
        /*0150*/ 	.word	0x00000010
        /*0154*/ 	.short	0x0100
        /*0156*/ 	.byte	0x08
	.zero		1


	//   ....[5]....
        /*0158*/ 	.word	0x00000640
        /*015c*/ 	.word	0x000000ff
        /*0160*/ 	.word	0x00000050
        /*0164*/ 	.short	0x0100
        /*0166*/ 	.byte	0x08
	.zero		1


	//   ....[6]....
        /*0168*/ 	.word	0x00000650
        /*016c*/ 	.word	0x000000ff
        /*0170*/ 	.word	0x00000018
        /*0174*/ 	.short	0x0100
        /*0176*/ 	.byte	0x08
	.zero		1


	//   ....[7]....
        /*0178*/ 	.word	0x00000660
        /*017c*/ 	.word	0x000000ff
        /*0180*/ 	.word	0x00000058
        /*0184*/ 	.short	0x0100
        /*0186*/ 	.byte	0x08
	.zero		1


	//   ....[8]....
        /*0188*/ 	.word	0x00000670
        /*018c*/ 	.word	0x000000ff
        /*0190*/ 	.word	0x00000020
        /*0194*/ 	.short	0x0100
        /*0196*/ 	.byte	0x08
	.zero		1


	//   ....[9]....
        /*0198*/ 	.word	0x00000680
        /*019c*/ 	.word	0x000000ff
        /*01a0*/ 	.word	0x00000060
        /*01a4*/ 	.short	0x0100
        /*01a6*/ 	.byte	0x08
	.zero		1


	//   ....[10]....
        /*01a8*/ 	.word	0x00000690
        /*01ac*/ 	.word	0x000000ff
        /*01b0*/ 	.word	0x00000028
        /*01b4*/ 	.short	0x0100
        /*01b6*/ 	.byte	0x08
	.zero		1


	//   ....[11]....
        /*01b8*/ 	.word	0x000006a0
        /*01bc*/ 	.word	0x000000ff
        /*01c0*/ 	.word	0x00000068
        /*01c4*/ 	.short	0x0100
        /*01c6*/ 	.byte	0x08
	.zero		1


	//   ....[12]....
        /*01c8*/ 	.word	0x000006b0
        /*01cc*/ 	.word	0x000000ff
        /*01d0*/ 	.word	0x00000030
        /*01d4*/ 	.short	0x0100
        /*01d6*/ 	.byte	0x08
	.zero		1


	//   ....[13]....
        /*01d8*/ 	.word	0x000006c0
        /*01dc*/ 	.word	0x000000ff
        /*01e0*/ 	.word	0x00000070
        /*01e4*/ 	.short	0x0100
        /*01e6*/ 	.byte	0x08
	.zero		1


	//   ....[14]....
        /*01e8*/ 	.word	0x000006d0
        /*01ec*/ 	.word	0x000000ff
        /*01f0*/ 	.word	0x00000038
        /*01f4*/ 	.short	0x0100
        /*01f6*/ 	.byte	0x08
	.zero		1


	//   ....[15]....
        /*01f8*/ 	.word	0x000006e0
        /*01fc*/ 	.word	0x000000ff
        /*0200*/ 	.word	0x00000078
        /*0204*/ 	.short	0x0100
        /*0206*/ 	.byte	0x08
	.zero		1


	//   ....[16]....
        /*0208*/ 	.word	0x00000800
        /*020c*/ 	.word	0x000000ff
        /*0210*/ 	.word	0x00000080
        /*0214*/ 	.short	0x0100
        /*0216*/ 	.byte	0x09
	.zero		1


	//   ....[17]....
        /*0218*/ 	.word	0x00000810
        /*021c*/ 	.word	0x000000ff
        /*0220*/ 	.word	0x00000098
        /*0224*/ 	.short	0x0100
        /*0226*/ 	.byte	0x09
	.zero		1


	//   ....[18]....
        /*0228*/ 	.word	0x00000820
        /*022c*/ 	.word	0x000000ff
        /*0230*/ 	.word	0x00000088
        /*0234*/ 	.short	0x0100
        /*0236*/ 	.byte	0x09
	.zero		1


	//   ....[19]....
        /*0238*/ 	.word	0x00000830
        /*023c*/ 	.word	0x000000ff
        /*0240*/ 	.word	0x000000a0
        /*0244*/ 	.short	0x0100
        /*0246*/ 	.byte	0x09
	.zero		1


	//   ....[20]....
        /*0248*/ 	.word	0x00000840
        /*024c*/ 	.word	0x000000ff
        /*0250*/ 	.word	0x00000090
        /*0254*/ 	.short	0x0100
        /*0256*/ 	.byte	0x09
	.zero		1


	//   ....[21]....
        /*0258*/ 	.word	0x00000850
        /*025c*/ 	.word	0x000000ff
        /*0260*/ 	.word	0x000000a8
        /*0264*/ 	.short	0x0100
        /*0266*/ 	.byte	0x09
	.zero		1


	//   ....[22]....
        /*0268*/ 	.word	0x00000930
        /*026c*/ 	.word	0x000000ff
        /*0270*/ 	.word	0x000000b0
        /*0274*/ 	.short	0x0100
        /*0276*/ 	.byte	0x08
	.zero		1


	//   ....[23]....
        /*0278*/ 	.word	0x00000940
        /*027c*/ 	.word	0x000000ff
        /*0280*/ 	.word	0x000000b8
        /*0284*/ 	.short	0x0100
        /*0286*/ 	.byte	0x08
	.zero		1


	//   ....[24]....
        /*0288*/ 	.word	0x00000a70
        /*028c*/ 	.word	0x000000ff
        /*0290*/ 	.word	0x000000c0
        /*0294*/ 	.short	0x0100
        /*0296*/ 	.byte	0x08
	.zero		1


	//   ....[25]....
        /*0298*/ 	.word	0x00000a80
        /*029c*/ 	.word	0x000000ff
        /*02a0*/ 	.word	0x000000d0
        /*02a4*/ 	.short	0x0100
        /*02a6*/ 	.byte	0x08
	.zero		1


	//   ....[26]....
        /*02a8*/ 	.word	0x00000a90
        /*02ac*/ 	.word	0x000000ff
        /*02b0*/ 	.word	0x000000c8
        /*02b4*/ 	.short	0x0100
        /*02b6*/ 	.byte	0x08
	.zero		1


	//   ....[27]....
        /*02b8*/ 	.word	0x00000aa0
        /*02bc*/ 	.word	0x000000ff
        /*02c0*/ 	.word	0x000000d8
        /*02c4*/ 	.short	0x0100
        /*02c6*/ 	.byte	0x08
	.zero		1


	//   ....[28]....
        /*02c8*/ 	.word	0x00000bc0
        /*02cc*/ 	.word	0x000000ff
        /*02d0*/ 	.word	0x000000e0
        /*02d4*/ 	.short	0x0100
        /*02d6*/ 	.byte	0x09
	.zero		1


	//   ....[29]....
        /*02d8*/ 	.word	0x00000bd0
        /*02dc*/ 	.word	0x000000ff
        /*02e0*/ 	.word	0x00000100
        /*02e4*/ 	.short	0x0100
        /*02e6*/ 	.byte	0x09
	.zero		1


	//   ....[30]....
        /*02e8*/ 	.word	0x00000be0
        /*02ec*/ 	.word	0x000000ff
        /*02f0*/ 	.word	0x000000e8
        /*02f4*/ 	.short	0x0100
        /*02f6*/ 	.byte	0x09
	.zero		1


	//   ....[31]....
        /*02f8*/ 	.word	0x00000bf0
        /*02fc*/ 	.word	0x000000ff
        /*0300*/ 	.word	0x00000108
        /*0304*/ 	.short	0x0100
        /*0306*/ 	.byte	0x09
	.zero		1


	//   ....[32]....
        /*0308*/ 	.word	0x00000c00
        /*030c*/ 	.word	0x000000ff
        /*0310*/ 	.word	0x000000f0
        /*0314*/ 	.short	0x0100
        /*0316*/ 	.byte	0x09
	.zero		1


	//   ....[33]....
        /*0318*/ 	.word	0x00000c10
        /*031c*/ 	.word	0x000000ff
        /*0320*/ 	.word	0x00000110
        /*0324*/ 	.short	0x0100
        /*0326*/ 	.byte	0x09
	.zero		1


	//   ....[34]....
        /*0328*/ 	.word	0x00000c20
        /*032c*/ 	.word	0x000000ff
        /*0330*/ 	.word	0x000000f8
        /*0334*/ 	.short	0x0100
        /*0336*/ 	.byte	0x09
	.zero		1


	//   ....[35]....
        /*0338*/ 	.word	0x00000c30
        /*033c*/ 	.word	0x000000ff
        /*0340*/ 	.word	0x00000118
        /*0344*/ 	.short	0x0100
        /*0346*/ 	.byte	0x09
	.zero		1


	//   ....[36]....
        /*0348*/ 	.word	0x00000d20
        /*034c*/ 	.word	0x000000ff
        /*0350*/ 	.word	0x00000120
        /*0354*/ 	.short	0x0100
        /*0356*/ 	.byte	0x08
	.zero		1


	//   ....[37]....
        /*0358*/ 	.word	0x00000d30
        /*035c*/ 	.word	0x000000ff
        /*0360*/ 	.word	0x00000130
        /*0364*/ 	.short	0x0100
        /*0366*/ 	.byte	0x08
	.zero		1


	//   ....[38]....
        /*0368*/ 	.word	0x00000d40
        /*036c*/ 	.word	0x000000ff
        /*0370*/ 	.word	0x00000128
        /*0374*/ 	.short	0x0100
        /*0376*/ 	.byte	0x08
	.zero		1


	//   ....[39]....
        /*0378*/ 	.word	0x00000d50
        /*037c*/ 	.word	0x000000ff
        /*0380*/ 	.word	0x00000138
        /*0384*/ 	.short	0x0100
        /*0386*/ 	.byte	0x08
	.zero		1


	//   ....[40]....
        /*0388*/ 	.word	0x00000e40
        /*038c*/ 	.word	0x000000ff
        /*0390*/ 	.word	0x00000140
        /*0394*/ 	.short	0x0100
        /*0396*/ 	.byte	0x06
	.zero		1


	//   ....[41]....
        /*0398*/ 	.word	0x00001860
        /*039c*/ 	.word	0x00000003
        /*03a0*/ 	.word	0x00000130
        /*03a4*/ 	.short	0x010a
        /*03a6*/ 	.byte	0xff
	.zero		1


	//   ....[42]....
        /*03a8*/ 	.word	0x00001890
        /*03ac*/ 	.word	0x00000003
        /*03b0*/ 	.word	0x00000120
        /*03b4*/ 	.short	0x0101
        /*03b6*/ 	.byte	0xff
	.zero		1


	//   ....[43]....
        /*03b8*/ 	.word	0x00001990
        /*03bc*/ 	.word	0x000000ff
        /*03c0*/ 	.word	0x00000040
        /*03c4*/ 	.short	0x010a
        /*03c6*/ 	.byte	0x08
	.zero		1


	//   ....[44]....
        /*03c8*/ 	.word	0x00001a60
        /*03cc*/ 	.word	0x000000ff
        /*03d0*/ 	.word	0x00000040
        /*03d4*/ 	.short	0x010a
        /*03d6*/ 	.byte	0x21
	.zero		1


	//   ....[45]....
        /*03d8*/ 	.word	0x00001c10
        /*03dc*/ 	.word	0x000000ff
        /*03e0*/ 	.word	0x00000040
        /*03e4*/ 	.short	0x010a
        /*03e6*/ 	.byte	0x08
	.zero		1


	//   ....[46]....
        /*03e8*/ 	.word	0x00001dd0
        /*03ec*/ 	.word	0x000000ff
        /*03f0*/ 	.word	0x000000b8
        /*03f4*/ 	.short	0x0101
        /*03f6*/ 	.byte	0x04
	.zero		1


	//   ....[47]....
        /*03f8*/ 	.word	0x00001df0
        /*03fc*/ 	.word	0x000000ff
        /*0400*/ 	.word	0x00000040
        /*0404*/ 	.short	0x010a
        /*0406*/ 	.byte	0x08
	.zero		1


	//   ....[48]....
        /*0408*/ 	.word	0x00001e70
        /*040c*/ 	.word	0x000000ff
        /*0410*/ 	.word	0x00000040
        /*0414*/ 	.short	0x010a
        /*0416*/ 	.byte	0x21
	.zero		1


	//   ....[49]....
        /*0418*/ 	.word	0x00002000
        /*041c*/ 	.word	0x000000ff
        /*0420*/ 	.word	0x00000040
        /*0424*/ 	.short	0x010a
        /*0426*/ 	.byte	0x08
	.zero		1


	//   ....[50]....
        /*0428*/ 	.word	0x000021f0
        /*042c*/ 	.word	0x00000002
        /*0430*/ 	.word	0x000000c0
        /*0434*/ 	.short	0x010a
        /*0436*/ 	.byte	0xff
	.zero		1


	//   ....[51]....
        /*0438*/ 	.word	0x000022b0
        /*043c*/ 	.word	0x00000002
        /*0440*/ 	.word	0x00000000
        /*0444*/ 	.short	0x0101
        /*0446*/ 	.byte	0xff
	.zero		1


	//   ....[52]....
        /*0448*/ 	.word	0x00002810
        /*044c*/ 	.word	0x000000ff
        /*0450*/ 	.word	0x00000000
        /*0454*/ 	.short	0x010a
        /*0456*/ 	.byte	0x05
	.zero		1


	//   ....[53]....
        /*0458*/ 	.word	0x000028a0
        /*045c*/ 	.word	0x000000ff
        /*0460*/ 	.word	0x00000000
        /*0464*/ 	.short	0x010a
        /*0466*/ 	.byte	0x05
	.zero		1


	//   ....[54]....
        /*0468*/ 	.word	0x00002930
        /*046c*/ 	.word	0x000000ff
        /*0470*/ 	.word	0x00000000
        /*0474*/ 	.short	0x010a
        /*0476*/ 	.byte	0x05
	.zero		1


	//   ....[55]....
        /*0478*/ 	.word	0x000029c0
        /*047c*/ 	.word	0x000000ff
        /*0480*/ 	.word	0x00000000
        /*0484*/ 	.short	0x010a
        /*0486*/ 	.byte	0x05
	.zero		1


	//   ....[56]....
        /*0488*/ 	.word	0x00002a50
        /*048c*/ 	.word	0x000000ff
        /*0490*/ 	.word	0x00000000
        /*0494*/ 	.short	0x010a
        /*0496*/ 	.byte	0x05
	.zero		1


	//   ....[57]....
        /*0498*/ 	.word	0x00002ae0
        /*049c*/ 	.word	0x000000ff
        /*04a0*/ 	.word	0x00000000
        /*04a4*/ 	.short	0x010a
        /*04a6*/ 	.byte	0x05
	.zero		1


	//   ....[58]....
        /*04a8*/ 	.word	0x00002b70
        /*04ac*/ 	.word	0x000000ff
        /*04b0*/ 	.word	0x00000000
        /*04b4*/ 	.short	0x010a
        /*04b6*/ 	.byte	0x05
	.zero		1


	//   ....[59]....
        /*04b8*/ 	.word	0x00002c10
        /*04bc*/ 	.word	0x00000000
        /*04c0*/ 	.word	0x00000000
        /*04c4*/ 	.short	0x010a
        /*04c6*/ 	.byte	0xff
	.zero		1


	//   ....[60]....
        /*04c8*/ 	.word	0x00002d40
        /*04cc*/ 	.word	0x00000000
        /*04d0*/ 	.word	0x00000120
        /*04d4*/ 	.short	0x010a
        /*04d6*/ 	.byte	0xff
	.zero		1


	//   ....[61]....
        /*04d8*/ 	.word	0x00002db0
        /*04dc*/ 	.word	0x00000004
        /*04e0*/ 	.word	0x00000000
        /*04e4*/ 	.short	0x0101
        /*04e6*/ 	.byte	0xff
	.zero		1


	//   ....[62]....
        /*04e8*/ 	.word	0x00002dd0
        /*04ec*/ 	.word	0x000000ff
        /*04f0*/ 	.word	0x000000d0
        /*04f4*/ 	.short	0x010a
        /*04f6*/ 	.byte	0x05
	.zero		1


	//   ....[63]....
        /*04f8*/ 	.word	0x00002ef0
        /*04fc*/ 	.word	0x00000000
        /*0500*/ 	.word	0x000000c0
        /*0504*/ 	.short	0x010a
        /*0506*/ 	.byte	0xff
	.zero		1


	//   ....[64]....
        /*0508*/ 	.word	0x00002ff0
        /*050c*/ 	.word	0x00000000
        /*0510*/ 	.word	0x00000000
        /*0514*/ 	.short	0x0101
        /*0516*/ 	.byte	0xff
	.zero		1


	//   ....[65]....
        /*0518*/ 	.word	0x00003080
        /*051c*/ 	.word	0x000000ff
        /*0520*/ 	.word	0x000000d0
        /*0524*/ 	.short	0x0106
        /*0526*/ 	.byte	0x05
	.zero		1


	//   ....[66]....
        /*0528*/ 	.word	0x000030a0
        /*052c*/ 	.word	0x000000ff
        /*0530*/ 	.word	0x000000d0
        /*0534*/ 	.short	0x010a
        /*0536*/ 	.byte	0x05
	.zero		1


	//   ....[67]....
        /*0538*/ 	.word	0x00003130
        /*053c*/ 	.word	0x000000ff
        /*0540*/ 	.word	0x000000d0
        /*0544*/ 	.short	0x0106
        /*0546*/ 	.byte	0x04
	.zero		1


	//   ....[68]....
        /*0548*/ 	.word	0x00003170
        /*054c*/ 	.word	0x00000000
        /*0550*/ 	.word	0x000000d0
        /*0554*/ 	.short	0x010a
        /*0556*/ 	.byte	0xff
	.zero		1


	//   ....[69]....
        /*0558*/ 	.word	0x000033b0
        /*055c*/ 	.word	0x000000ff
        /*0560*/ 	.word	0x00000008
        /*0564*/ 	.short	0x010a
        /*0566*/ 	.byte	0x06
	.zero		1


	//   ....[70]....
        /*0568*/ 	.word	0x000033d0
        /*056c*/ 	.word	0x000000ff
        /*0570*/ 	.word	0x00000008
        /*0574*/ 	.short	0x010a
        /*0576*/ 	.byte	0x06
	.zero		1


	//   ....[71]....
        /*0578*/ 	.word	0x00003560
        /*057c*/ 	.word	0x000000ff
        /*0580*/ 	.word	0x00000008
        /*0584*/ 	.short	0x010a
        /*0586*/ 	.byte	0x06
	.zero		1


	//   ....[72]....
        /*0588*/ 	.word	0x00003580
        /*058c*/ 	.word	0x000000ff
        /*0590*/ 	.word	0x00000008
        /*0594*/ 	.short	0x010a
        /*0596*/ 	.byte	0x06
	.zero		1


	//   ....[73]....
        /*0598*/ 	.word	0x00003640
        /*059c*/ 	.word	0x000000ff
        /*05a0*/ 	.word	0x00000000
        /*05a4*/ 	.short	0x0101
        /*05a6*/ 	.byte	0x07
	.zero		1


	//   ....[74]....
        /*05a8*/ 	.word	0x00003a00
        /*05ac*/ 	.word	0x00000000
        /*05b0*/ 	.word	0x000000c0
        /*05b4*/ 	.short	0x010a
        /*05b6*/ 	.byte	0xff
	.zero		1


	//   ....[75]....
        /*05b8*/ 	.word	0x00003ac0
        /*05bc*/ 	.word	0x00000000
        /*05c0*/ 	.word	0x00000000
        /*05c4*/ 	.short	0x0101
        /*05c6*/ 	.byte	0xff
	.zero		1


	//   ....[76]....
        /*05c8*/ 	.word	0x00003b70
        /*05cc*/ 	.word	0x000000ff
        /*05d0*/ 	.word	0x00000000
        /*05d4*/ 	.short	0x010a
        /*05d6*/ 	.byte	0x09
	.zero		1


	//   ....[77]....
        /*05d8*/ 	.word	0x00003b90
        /*05dc*/ 	.word	0x000000ff
        /*05e0*/ 	.word	0x00000100
        /*05e4*/ 	.short	0x010a
        /*05e6*/ 	.byte	0x08
	.zero		1


	//   ....[78]....
        /*05e8*/ 	.word	0x00003c40
        /*05ec*/ 	.word	0x000000ff
        /*05f0*/ 	.word	0x00000000
        /*05f4*/ 	.short	0x010a
        /*05f6*/ 	.byte	0x0e
	.zero		1


	//   ....[79]....
        /*05f8*/ 	.word	0x00003d70
        /*05fc*/ 	.word	0x000000ff
        /*0600*/ 	.word	0x00000000
        /*0604*/ 	.short	0x010a
        /*0606*/ 	.byte	0x26
	.zero		1


	//   ....[80]....
        /*0608*/ 	.word	0x000041b0
        /*060c*/ 	.word	0x000000ff
        /*0610*/ 	.word	0x00000000
        /*0614*/ 	.short	0x010a
        /*0616*/ 	.byte	0x08
	.zero		1


	//   ....[81]....
        /*0618*/ 	.word	0x00004240
        /*061c*/ 	.word	0x000000ff
        /*0620*/ 	.word	0x00000000
        /*0624*/ 	.short	0x010a
        /*0626*/ 	.byte	0x08
	.zero		1


	//   ....[82]....
        /*0628*/ 	.word	0x000042d0
        /*062c*/ 	.word	0x000000ff
        /*0630*/ 	.word	0x00000000
        /*0634*/ 	.short	0x010a
        /*0636*/ 	.byte	0x08
	.zero		1


	//   ....[83]....
        /*0638*/ 	.word	0x00004370
        /*063c*/ 	.word	0x00000000
        /*0640*/ 	.word	0x00000000
        /*0644*/ 	.short	0x010a
        /*0646*/ 	.byte	0xff
	.zero		1


	//   ....[84]....
        /*0648*/ 	.word	0x000043b0
        /*064c*/ 	.word	0x00000000
        /*0650*/ 	.word	0x00000000
        /*0654*/ 	.short	0x010a
        /*0656*/ 	.byte	0xff
	.zero		1


	//   ....[85]....
        /*0658*/ 	.word	0x00004420
        /*065c*/ 	.word	0x000000ff
        /*0660*/ 	.word	0x00000000
        /*0664*/ 	.short	0x0101
        /*0666*/ 	.byte	0x05
	.zero		1


	//   ....[86]....
        /*0668*/ 	.word	0x00004460
        /*066c*/ 	.word	0x000000ff
        /*0670*/ 	.word	0x00000140
        /*0674*/ 	.short	0x010a
        /*0676*/ 	.byte	0x07
	.zero		1


	//   ....[87]....
        /*0678*/ 	.word	0x000044b0
        /*067c*/ 	.word	0x000000ff
        /*0680*/ 	.word	0x00000000
        /*0684*/ 	.short	0x0101
        /*0686*/ 	.byte	0x05
	.zero		1


	//   ....[88]....
        /*0688*/ 	.word	0x000048c0
        /*068c*/ 	.word	0x00000000
        /*0690*/ 	.word	0x000000c0
        /*0694*/ 	.short	0x010a
        /*0696*/ 	.byte	0xff
	.zero		1


	//   ....[89]....
        /*0698*/ 	.word	0x00004980
        /*069c*/ 	.word	0x00000000
        /*06a0*/ 	.word	0x00000000
        /*06a4*/ 	.short	0x0101
        /*06a6*/ 	.byte	0xff
	.zero		1


	//   ....[90]....
        /*06a8*/ 	.word	0x00004ca0
        /*06ac*/ 	.word	0x000000ff
        /*06b0*/ 	.word	0x000000b8
        /*06b4*/ 	.short	0x010a
        /*06b6*/ 	.byte	0x06
	.zero		1


	//   ....[91]....
        /*06b8*/ 	.word	0x00004ec0
        /*06bc*/ 	.word	0x000000ff
        /*06c0*/ 	.word	0x00000098
        /*06c4*/ 	.short	0x010a
        /*06c6*/ 	.byte	0x0f
	.zero		1


	//   ....[92]....
        /*06c8*/ 	.word	0x00005170
        /*06cc*/ 	.word	0x000000ff
        /*06d0*/ 	.word	0x00000080
        /*06d4*/ 	.short	0x010b
        /*06d6*/ 	.byte	0x0f
	.zero		1


	//   ....[93]....
        /*06d8*/ 	.word	0x000051f0
        /*06dc*/ 	.word	0x000000ff
        /*06e0*/ 	.word	0x00000000
        /*06e4*/ 	.short	0x0101
        /*06e6*/ 	.byte	0x10
	.zero		1


	//   ....[94]....
        /*06e8*/ 	.word	0x00005230
        /*06ec*/ 	.word	0x000000ff
        /*06f0*/ 	.word	0x00000098
        /*06f4*/ 	.short	0x010a
        /*06f6*/ 	.byte	0x0d
	.zero		1


	//   ....[95]....
        /*06f8*/ 	.word	0x00005470
        /*06fc*/ 	.word	0x000000ff
        /*0700*/ 	.word	0x00000080
        /*0704*/ 	.short	0x010b
        /*0706*/ 	.byte	0x0d
	.zero		1


	//   ....[96]....
        /*0708*/ 	.word	0x000054e0
        /*070c*/ 	.word	0x000000ff
        /*0710*/ 	.word	0x00000000
        /*0714*/ 	.short	0x0101
        /*0716*/ 	.byte	0x0f
	.zero		1


	//   ....[97]....
        /*0718*/ 	.word	0x00005530
        /*071c*/ 	.word	0x000000ff
        /*0720*/ 	.word	0x00000000
        /*0724*/ 	.short	0x010a
        /*0726*/ 	.byte	0x04
	.zero		1


	//   ....[98]....
        /*0728*/ 	.word	0x000055c0
        /*072c*/ 	.word	0x000000ff
        /*0730*/ 	.word	0x00000000
        /*0734*/ 	.short	0x010a
        /*0736*/ 	.byte	0x04
	.zero		1


	//   ....[99]....
        /*0738*/ 	.word	0x00005660
        /*073c*/ 	.word	0x00000000
        /*0740*/ 	.word	0x00000000
        /*0744*/ 	.short	0x010a
        /*0746*/ 	.byte	0xff
	.zero		1


	//   ....[100]....
        /*0748*/ 	.word	0x000059a0
        /*074c*/ 	.word	0x00000000
        /*0750*/ 	.word	0x000000c0
        /*0754*/ 	.short	0x010a
        /*0756*/ 	.byte	0xff
	.zero		1


	//   ....[101]....
        /*0758*/ 	.word	0x00005ab0
        /*075c*/ 	.word	0x00000000
        /*0760*/ 	.word	0x00000000
        /*0764*/ 	.short	0x0101
        /*0766*/ 	.byte	0xff
	.zero		1


	//   ....[102]....
        /*0768*/ 	.word	0x00006500
        /*076c*/ 	.word	0x00000000
        /*0770*/ 	.word	0x00000080
        /*0774*/ 	.short	0x010a
        /*0776*/ 	.byte	0xff
	.zero		1


	//   ....[103]....
        /*0778*/ 	.word	0x00006540
        /*077c*/ 	.word	0x0000004c
        /*0780*/ 	.word	0x000000e0
        /*0784*/ 	.short	0x010a
        /*0786*/ 	.byte	0xff
	.zero		1


	//   ....[104]....
        /*0788*/ 	.word	0x00006650
        /*078c*/ 	.word	0x00000000
        /*0790*/ 	.word	0x00000080
        /*0794*/ 	.short	0x010a
        /*0796*/ 	.byte	0xff
	.zero		1


	//   ....[105]....
        /*0798*/ 	.word	0x00006760
        /*079c*/ 	.word	0x0000004c
        /*07a0*/ 	.word	0x000000e0
        /*07a4*/ 	.short	0x010a
        /*07a6*/ 	.byte	0xff
	.zero		1


	//   ....[106]....
        /*07a8*/ 	.word	0x00006f70
        /*07ac*/ 	.word	0x00000000
        /*07b0*/ 	.word	0x00000000
        /*07b4*/ 	.short	0x0101
        /*07b6*/ 	.byte	0xff
	.zero		1


	//   ....[107]....
        /*07b8*/ 	.word	0x00006f80
        /*07bc*/ 	.word	0x00000002
        /*07c0*/ 	.word	0x00000080
        /*07c4*/ 	.short	0x010a
        /*07c6*/ 	.byte	0xff
	.zero		1


	//   ....[108]....
        /*07c8*/ 	.word	0x00007040
        /*07cc*/ 	.word	0x00000002
        /*07d0*/ 	.word	0x00000080
        /*07d4*/ 	.short	0x010a
        /*07d6*/ 	.byte	0xff
	.zero		1


	//   ....[109]....
        /*07d8*/ 	.word	0x000073c0
        /*07dc*/ 	.word	0x0000004c
        /*07e0*/ 	.word	0x00000000
        /*07e4*/ 	.short	0x0101
        /*07e6*/ 	.byte	0xff
	.zero		1


	//   ....[110]....
        /*07e8*/ 	.word	0x00007960
        /*07ec*/ 	.word	0x00000002
        /*07f0*/ 	.word	0x00000000
        /*07f4*/ 	.short	0x0101
        /*07f6*/ 	.byte	0xff
	.zero		1


	//   ....[111]....
        /*07f8*/ 	.word	0x00007bd0
        /*07fc*/ 	.word	0x000000ff
        /*0800*/ 	.word	0x00000000
        /*0804*/ 	.short	0x0101
        /*0806*/ 	.byte	0x04
	.zero		1


	//   ....[112]....
        /*0808*/ 	.word	0x00007bf0
        /*080c*/ 	.word	0x00000003
        /*0810*/ 	.word	0x00000130
        /*0814*/ 	.short	0x010a
        /*0816*/ 	.byte	0xff
	.zero		1


	//   ....[113]....
        /*0818*/ 	.word	0x00007c50
        /*081c*/ 	.word	0x00000002
        /*0820*/ 	.word	0x00000040
        /*0824*/ 	.short	0x010a
        /*0826*/ 	.byte	0xff
	.zero		1


	//   ....[114]....
        /*0828*/ 	.word	0x00007cb0
        /*082c*/ 	.word	0x00000002
        /*0830*/ 	.word	0x00000040
        /*0834*/ 	.short	0x010a
        /*0836*/ 	.byte	0xff
	.zero		1


	//   ....[115]....
        /*0838*/ 	.word	0x00007d00
        /*083c*/ 	.word	0x00000002
        /*0840*/ 	.word	0x000000c0
        /*0844*/ 	.short	0x010a
        /*0846*/ 	.byte	0xff
	.zero		1


	//   ....[116]....
        /*0848*/ 	.word	0x00007d60
        /*084c*/ 	.word	0x00000000
        /*0850*/ 	.word	0x00000000
        /*0854*/ 	.short	0x010a
        /*0856*/ 	.byte	0xff
	.zero		1


	//   ....[117]....
        /*0858*/ 	.word	0x00007dc0
        /*085c*/ 	.word	0x00000000
        /*0860*/ 	.word	0x00000000
        /*0864*/ 	.short	0x010a
        /*0866*/ 	.byte	0xff
	.zero		1


	//   ....[118]....
        /*0868*/ 	.word	0x00007e20
        /*086c*/ 	.word	0x00000000
        /*0870*/ 	.word	0x00000000
        /*0874*/ 	.short	0x010a
        /*0876*/ 	.byte	0xff
	.zero		1


	//   ....[119]....
        /*0878*/ 	.word	0x00007e80
        /*087c*/ 	.word	0x00000000
        /*0880*/ 	.word	0x00000000
        /*0884*/ 	.short	0x010a
        /*0886*/ 	.byte	0xff
	.zero		1


	//   ....[120]....
        /*0888*/ 	.word	0x00007ee0
        /*088c*/ 	.word	0x00000000
        /*0890*/ 	.word	0x00000000
        /*0894*/ 	.short	0x010a
        /*0896*/ 	.byte	0xff
	.zero		1


	//   ....[121]....
        /*0898*/ 	.word	0x00007f40
        /*089c*/ 	.word	0x00000000
        /*08a0*/ 	.word	0x00000000
        /*08a4*/ 	.short	0x010a
        /*08a6*/ 	.byte	0xff
	.zero		1


	//   ....[122]....
        /*08a8*/ 	.word	0x00007fa0
        /*08ac*/ 	.word	0x00000000
        /*08b0*/ 	.word	0x00000000
        /*08b4*/ 	.short	0x010a
        /*08b6*/ 	.byte	0xff
	.zero		1


	//   ....[123]....
        /*08b8*/ 	.word	0x00007ff0
        /*08bc*/ 	.word	0x00000000
        /*08c0*/ 	.word	0x00000120
        /*08c4*/ 	.short	0x010a
        /*08c6*/ 	.byte	0xff
	.zero		1


	//   ....[124]....
        /*08c8*/ 	.word	0x00008050
        /*08cc*/ 	.word	0x00000000
        /*08d0*/ 	.word	0x000000d0
        /*08d4*/ 	.short	0x010a
        /*08d6*/ 	.byte	0xff
	.zero		1


	//   ....[125]....
        /*08d8*/ 	.word	0x000080a0
        /*08dc*/ 	.word	0x00000000
        /*08e0*/ 	.word	0x000000c0
        /*08e4*/ 	.short	0x010a
        /*08e6*/ 	.byte	0xff
	.zero		1


	//   ....[126]....
        /*08e8*/ 	.word	0x00008100
        /*08ec*/ 	.word	0x00000000
        /*08f0*/ 	.word	0x000000d0
        /*08f4*/ 	.short	0x010a
        /*08f6*/ 	.byte	0xff
	.zero		1


	//   ....[127]....
        /*08f8*/ 	.word	0x00008160
        /*08fc*/ 	.word	0x00000004
        /*0900*/ 	.word	0x00000008
        /*0904*/ 	.short	0x010a
        /*0906*/ 	.byte	0xff
	.zero		1


	//   ....[128]....
        /*0908*/ 	.word	0x00008240
        /*090c*/ 	.word	0x00000002
        /*0910*/ 	.word	0x00000008
        /*0914*/ 	.short	0x010a
        /*0916*/ 	.byte	0xff
	.zero		1


	//   ....[129]....
        /*0918*/ 	.word	0x00008290
        /*091c*/ 	.word	0x00000000
        /*0920*/ 	.word	0x000000c0
        /*0924*/ 	.short	0x010a
        /*0926*/ 	.byte	0xff
	.zero		1


	//   ....[130]....
        /*0928*/ 	.word	0x000082f0
        /*092c*/ 	.word	0x00000000
        /*0930*/ 	.word	0x00000100
        /*0934*/ 	.short	0x010a
        /*0936*/ 	.byte	0xff
	.zero		1


	//   ....[131]....
        /*0938*/ 	.word	0x00008350
        /*093c*/ 	.word	0x00000000
        /*0940*/ 	.word	0x00000000
        /*0944*/ 	.short	0x010a
        /*0946*/ 	.byte	0xff
	.zero		1


	//   ....[132]....
        /*0948*/ 	.word	0x000083b0
        /*094c*/ 	.word	0x00000000
        /*0950*/ 	.word	0x00000000
        /*0954*/ 	.short	0x010a
        /*0956*/ 	.byte	0xff
	.zero		1


	//   ....[133]....
        /*0958*/ 	.word	0x00008410
        /*095c*/ 	.word	0x00000000
        /*0960*/ 	.word	0x00000000
        /*0964*/ 	.short	0x010a
        /*0966*/ 	.byte	0xff
	.zero		1


	//   ....[134]....
        /*0968*/ 	.word	0x00008470
        /*096c*/ 	.word	0x00000000
        /*0970*/ 	.word	0x00000000
        /*0974*/ 	.short	0x010a
        /*0976*/ 	.byte	0xff
	.zero		1


	//   ....[135]....
        /*0978*/ 	.word	0x000084d0
        /*097c*/ 	.word	0x00000000
        /*0980*/ 	.word	0x00000140
        /*0984*/ 	.short	0x010a
        /*0986*/ 	.byte	0xff
	.zero		1


	//   ....[136]....
        /*0988*/ 	.word	0x00008520
        /*098c*/ 	.word	0x00000000
        /*0990*/ 	.word	0x000000c0
        /*0994*/ 	.short	0x010a
        /*0996*/ 	.byte	0xff
	.zero		1


	//   ....[137]....
        /*0998*/ 	.word	0x00008580
        /*099c*/ 	.word	0x00000000
        /*09a0*/ 	.word	0x000000b8
        /*09a4*/ 	.short	0x010a
        /*09a6*/ 	.byte	0xff
	.zero		1


	//   ....[138]....
        /*09a8*/ 	.word	0x000085e0
        /*09ac*/ 	.word	0x00000000
        /*09b0*/ 	.word	0x00000098
        /*09b4*/ 	.short	0x010a
        /*09b6*/ 	.byte	0xff
	.zero		1


	//   ....[139]....
        /*09b8*/ 	.word	0x00008640
        /*09bc*/ 	.word	0x00000003
        /*09c0*/ 	.word	0x00000098
        /*09c4*/ 	.short	0x010a
        /*09c6*/ 	.byte	0xff
	.zero		1


	//   ....[140]....
        /*09c8*/ 	.word	0x000086a0
        /*09cc*/ 	.word	0x00000000
        /*09d0*/ 	.word	0x00000000
        /*09d4*/ 	.short	0x010a
        /*09d6*/ 	.byte	0xff
	.zero		1


	//   ....[141]....
        /*09d8*/ 	.word	0x00008700
        /*09dc*/ 	.word	0x00000000
        /*09e0*/ 	.word	0x00000000
        /*09e4*/ 	.short	0x010a
        /*09e6*/ 	.byte	0xff
	.zero		1


	//   ....[142]....
        /*09e8*/ 	.word	0x00008750
        /*09ec*/ 	.word	0x00000000
        /*09f0*/ 	.word	0x000000c0
        /*09f4*/ 	.short	0x010a
        /*09f6*/ 	.byte	0xff
	.zero		1


	//   ....[143]....
        /*09f8*/ 	.word	0x000087a0
        /*09fc*/ 	.word	0x00000000
        /*0a00*/ 	.word	0x00000080
        /*0a04*/ 	.short	0x010a
        /*0a06*/ 	.byte	0xff
	.zero		1


	//   ....[144]....
        /*0a08*/ 	.word	0x000087f0
        /*0a0c*/ 	.word	0x0000004c
        /*0a10*/ 	.word	0x000000e0
        /*0a14*/ 	.short	0x010a
        /*0a16*/ 	.byte	0xff
	.zero		1


	//   ....[145]....
        /*0a18*/ 	.word	0x00008840
        /*0a1c*/ 	.word	0x00000002
        /*0a20*/ 	.word	0x00000080
        /*0a24*/ 	.short	0x010a
        /*0a26*/ 	.byte	0xff
	.zero		1


	//----- nvinfo : EIATTR_NUM_MBARRIERS
	.align		4
.L_47:
        /*0a28*/ 	.byte	0x03, 0x38
        /*0a2a*/ 	.short	0x0029


	//----- nvinfo : EIATTR_EXIT_INSTR_OFFSETS
	.align		4
        /*0a2c*/ 	.byte	0x04, 0x1c
        /*0a2e*/ 	.short	(.L_49 - .L_48)


	//   ....[0]....
.L_48:
        /*0a30*/ 	.word	0x00002c40


	//   ....[1]....
        /*0a34*/ 	.word	0x00003140


	//   ....[2]....
        /*0a38*/ 	.word	0x000031a0


	//   ....[3]....
        /*0a3c*/ 	.word	0x000046e0


	//   ....[4]....
        /*0a40*/ 	.word	0x00005690


	//   ....[5]....
        /*0a44*/ 	.word	0x000056d0


	//   ....[6]....
        /*0a48*/ 	.word	0x00007ac0


	//   ....[7]....
        /*0a4c*/ 	.word	0x00007b40


	//   ....[8]....
        /*0a50*/ 	.word	0x00007b70


	//   ....[9]....
        /*0a54*/ 	.word	0x00007be0


	//----- nvinfo : EIATTR_MAX_THREADS
	.align		4
.L_49:
        /*0a58*/ 	.byte	0x04, 0x05
        /*0a5a*/ 	.short	(.L_51 - .L_50)
.L_50:
        /*0a5c*/ 	.word	0x00000100
        /*0a60*/ 	.word	0x00000001
        /*0a64*/ 	.word	0x00000001


	//----- nvinfo : EIATTR_CRS_STACK_SIZE
	.align		4
.L_51:
        /*0a68*/ 	.byte	0x04, 0x1e
        /*0a6a*/ 	.short	(.L_53 - .L_52)
.L_52:
        /*0a6c*/ 	.word	0x00000000


	//----- nvinfo : EIATTR_CBANK_PARAM_SIZE
	.align		4
.L_53:
        /*0a70*/ 	.byte	0x03, 0x19
        /*0a72*/ 	.short	0x0800


	//----- nvinfo : EIATTR_PARAM_CBANK
	.align		4
        /*0a74*/ 	.byte	0x04, 0x0a
        /*0a76*/ 	.short	(.L_55 - .L_54)
	.align		4
.L_54:
        /*0a78*/ 	.word	index@(.nv.constant0._ZN7cutlass13device_kernelINS_4gemm6kernel13GemmUniversalIN4cute5tupleIJiiiiEEENS1_10collective13CollectiveMmaINS1_35MainloopSm100TmaUmmaWarpSpecializedILi8ELi2ELi4ENS5_IJNS4_1CILi2EEENSA_ILi1EEESC_EEEEENS5_IJNSA_ILi128EEENSA_ILi64EEESF_EEENS_10bfloat16_tENS5_IJlSC_lEEESI_SJ_NS4_8TiledMMAINS4_8MMA_AtomIJNS4_26SM100_MMA_F16BF16_2x1SM_SSISI_SI_fLi128ELi64ELNS4_4UMMA5MajorE0ELSO_0ELNSN_7ScaleInE0ELSP_0EEEEEENS4_6LayoutINS5_IJSC_SC_SC_EEENS5_IJNSA_ILi0EEESU_SU_EEEEENS5_IJNS4_10UnderscoreESX_SX_EEEEENS4_18SM100_TMA_2SM_LOADENS4_14ComposedLayoutINS4_7SwizzleILi3ELi4ELi3EEENS4_18smem_ptr_flag_bitsILi16EEENSS_INS5_IJNSA_ILi8EEESG_EEENS5_IJSG_SC_EEEEEEEvNS4_8identityES10_S1A_vS1B_EENS_8epilogue10collective18CollectiveEpilogueINS1D_23Sm100TmaWarpSpecializedILi3ELi2ELi16ELb1ELb0EEEJNS5_IJSG_SG_SF_EEENS5_IJNSS_ISG_SC_EENSS_INS5_IJNSA_ILi16EEESB_EEENS5_IJSC_NSA_ILi32EEEEEEEEEEESI_SJ_SI_SJ_NS1D_6fusion15FusionCallbacksIS1H_NS1Q_17LinearCombinationISI_fSI_fLNS_15FloatRoundStyleE2EEES1I_S1P_JEEENS4_5SM1004TMEM4LOAD26SM100_TMEM_LOAD_32dp32b16xENS4_13SM90_TMA_LOADENS11_INS12_ILi1ELi4ELi3EEES15_NSS_INS5_IJS16_S1K_EEENS5_IJS1K_SC_EEEEEEENS4_39AutoVectorizingCopyWithAssumedAlignmentILi128EEENS4_14SM90_TMA_STOREES25_S27_S27_EEEvvEEEEvNT_6ParamsE)
        /*0a7c*/ 	.short	0x0380
        /*0a7e*/ 	.short	0x0800


	//----- nvinfo : EIATTR_SW_WAR
	.align		4
.L_55:
        /*0a80*/ 	.byte	0x04, 0x36
        /*0a82*/ 	.short	(.L_57 - .L_56)
.L_56:
        /*0a84*/ 	.word	0x00000008
.L_57:


//--------------------- .nv.callgraph             --------------------------
	.section	.nv.callgraph,"",@"SHT_CUDA_CALLGRAPH"
	.align	4
	.sectionentsize	8
	.align		4
        /*0000*/ 	.word	0x00000000
	.align		4
        /*0004*/ 	.word	0xffffffff
	.align		4
        /*0008*/ 	.word	index@(_ZN7cutlass13device_kernelINS_4gemm6kernel13GemmUniversalIN4cute5tupleIJiiiiEEENS1_10collective13CollectiveMmaINS1_35MainloopSm100TmaUmmaWarpSpecializedILi8ELi2ELi4ENS5_IJNS4_1CILi2EEENSA_ILi1EEESC_EEEEENS5_IJNSA_ILi128EEENSA_ILi64EEESF_EEENS_10bfloat16_tENS5_IJlSC_lEEESI_SJ_NS4_8TiledMMAINS4_8MMA_AtomIJNS4_26SM100_MMA_F16BF16_2x1SM_SSISI_SI_fLi128ELi64ELNS4_4UMMA5MajorE0ELSO_0ELNSN_7ScaleInE0ELSP_0EEEEEENS4_6LayoutINS5_IJSC_SC_SC_EEENS5_IJNSA_ILi0EEESU_SU_EEEEENS5_IJNS4_10UnderscoreESX_SX_EEEEENS4_18SM100_TMA_2SM_LOADENS4_14ComposedLayoutINS4_7SwizzleILi3ELi4ELi3EEENS4_18smem_ptr_flag_bitsILi16EEENSS_INS5_IJNSA_ILi8EEESG_EEENS5_IJSG_SC_EEEEEEEvNS4_8identityES10_S1A_vS1B_EENS_8epilogue10collective18CollectiveEpilogueINS1D_23Sm100TmaWarpSpecializedILi3ELi2ELi16ELb1ELb0EEEJNS5_IJSG_SG_SF_EEENS5_IJNSS_ISG_SC_EENSS_INS5_IJNSA_ILi16EEESB_EEENS5_IJSC_NSA_ILi32EEEEEEEEEEESI_SJ_SI_SJ_NS1D_6fusion15FusionCallbacksIS1H_NS1Q_17LinearCombinationISI_fSI_fLNS_15FloatRoundStyleE2EEES1I_S1P_JEEENS4_5SM1004TMEM4LOAD26SM100_TMEM_LOAD_32dp32b16xENS4_13SM90_TMA_LOADENS11_INS12_ILi1ELi4ELi3EEES15_NSS_INS5_IJS16_S1K_EEENS5_IJS1K_SC_EEEEEEENS4_39AutoVectorizingCopyWithAssumedAlignmentILi128EEENS4_14SM90_TMA_STOREES25_S27_S27_EEEvvEEEEvNT_6ParamsE)
	.align		4
        /*000c*/ 	.word	index@(__assertfail)
	.align		4
        /*0010*/ 	.word	0x00000000
	.align		4
        /*0014*/ 	.word	0xfffffffe
	.align		4
        /*0018*/ 	.word	0x00000000
	.align		4
        /*001c*/ 	.word	0xfffffffd
	.align		4
        /*0020*/ 	.word	0x00000000
	.align		4
        /*0024*/ 	.word	0xfffffffc


//--------------------- .nv.constant4             --------------------------
	.section	.nv.constant4,"a",@progbits
	.align	8
	.align		8
.nv.constant4:
        /*0000*/ 	.dword	__assertfail
	.align		8
        /*0008*/ 	.dword	__unnamed_1
	.align		8
        /*0010*/ 	.dword	__unnamed_2
	.align		8
        /*0018*/ 	.dword	_ZN39_INTERNAL_d053625e_4_k_cu_de513428_70994cuda3std3__45__cpo5beginE
	.align		8
        /*0020*/ 	.dword	_ZN39_INTERNAL_d053625e_4_k_cu_de513428_70994cuda3std3__45__cpo3endE
	.align		8
        /*0028*/ 	.dword	_ZN39_INTERNAL_d053625e_4_k_cu_de513428_70994cuda3std3__45__cpo6cbeginE
	.align		8
        /*0030*/ 	.dword	_ZN39_INTERNAL_d053625e_4_k_cu_de513428_70994cuda3std3__45__cpo4cendE
	.align		8
        /*0038*/ 	.dword	_ZN39_INTERNAL_d053625e_4_k_cu_de513428_70994cuda3std3__441_GLOBAL__N__d053625e_4_k_cu_de513428_70996ignoreE
	.align		8
        /*0040*/ 	.dword	_ZN39_INTERNAL_d053625e_4_k_cu_de513428_70994cuda3std3__419piecewise_constructE
	.align		8
        /*0048*/ 	.dword	_ZN39_INTERNAL_d053625e_4_k_cu_de513428_70994cuda3std3__48in_placeE
	.align		8
        /*0050*/ 	.dword	_ZN39_INTERNAL_d053625e_4_k_cu_de513428_70994cuda3std6ranges3__45__cpo4swapE
	.align		8
        /*0058*/ 	.dword	_ZN39_INTERNAL_d053625e_4_k_cu_de513428_70994cuda3std6ranges3__45__cpo9iter_moveE
	.align		8
        /*0060*/ 	.dword	_ZN39_INTERNAL_d053625e_4_k_cu_de513428_70994cute7productE
	.align		8
        /*0068*/ 	.dword	_ZN39_INTERNAL_d053625e_4_k_cu_de513428_70994cute1_E
	.align		8
        /*0070*/ 	.dword	$str$25
	.align		8
        /*0078*/ 	.dword	$str$26
	.align		8
        /*0080*/ 	.dword	$str$27
	.align		8
        /*0088*/ 	.dword	$str$28


//--------------------- .text._ZN7cutlass13device_kernelINS_4gemm6kernel13GemmUniversalIN4cute5tupleIJiiiiEEENS1_10collective13CollectiveMmaINS1_35MainloopSm100TmaUmmaWarpSpecializedILi8ELi2ELi4ENS5_IJNS4_1CILi2EEENSA_ILi1EEESC_EEEEENS5_IJNSA_ILi128EEENSA_ILi64EEESF_EEENS_10bfloat16_tENS5_IJlSC_lEEESI_SJ_NS4_8TiledMMAINS4_8MMA_AtomIJNS4_26SM100_MMA_F16BF16_2x1SM_SSISI_SI_fLi128ELi64ELNS4_4UMMA5MajorE0ELSO_0ELNSN_7ScaleInE0ELSP_0EEEEEENS4_6LayoutINS5_IJSC_SC_SC_EEENS5_IJNSA_ILi0EEESU_SU_EEEEENS5_IJNS4_10UnderscoreESX_SX_EEEEENS4_18SM100_TMA_2SM_LOADENS4_14ComposedLayoutINS4_7SwizzleILi3ELi4ELi3EEENS4_18smem_ptr_flag_bitsILi16EEENSS_INS5_IJNSA_ILi8EEESG_EEENS5_IJSG_SC_EEEEEEEvNS4_8identityES10_S1A_vS1B_EENS_8epilogue10collective18CollectiveEpilogueINS1D_23Sm100TmaWarpSpecializedILi3ELi2ELi16ELb1ELb0EEEJNS5_IJSG_SG_SF_EEENS5_IJNSS_ISG_SC_EENSS_INS5_IJNSA_ILi16EEESB_EEENS5_IJSC_NSA_ILi32EEEEEEEEEEESI_SJ_SI_SJ_NS1D_6fusion15FusionCallbacksIS1H_NS1Q_17LinearCombinationISI_fSI_fLNS_15FloatRoundStyleE2EEES1I_S1P_JEEENS4_5SM1004TMEM4LOAD26SM100_TMEM_LOAD_32dp32b16xENS4_13SM90_TMA_LOADENS11_INS12_ILi1ELi4ELi3EEES15_NSS_INS5_IJS16_S1K_EEENS5_IJS1K_SC_EEEEEEENS4_39AutoVectorizingCopyWithAssumedAlignmentILi128EEENS4_14SM90_TMA_STOREES25_S27_S27_EEEvvEEEEvNT_6ParamsE --------------------------
	.section	.text._ZN7cutlass13device_kernelINS_4gemm6kernel13GemmUniversalIN4cute5tupleIJiiiiEEENS1_10collective13CollectiveMmaINS1_35MainloopSm100TmaUmmaWarpSpecializedILi8ELi2ELi4ENS5_IJNS4_1CILi2EEENSA_ILi1EEESC_EEEEENS5_IJNSA_ILi128EEENSA_ILi64EEESF_EEENS_10bfloat16_tENS5_IJlSC_lEEESI_SJ_NS4_8TiledMMAINS4_8MMA_AtomIJNS4_26SM100_MMA_F16BF16_2x1SM_SSISI_SI_fLi128ELi64ELNS4_4UMMA5MajorE0ELSO_0ELNSN_7ScaleInE0ELSP_0EEEEEENS4_6LayoutINS5_IJSC_SC_SC_EEENS5_IJNSA_ILi0EEESU_SU_EEEEENS5_IJNS4_10UnderscoreESX_SX_EEEEENS4_18SM100_TMA_2SM_LOADENS4_14ComposedLayoutINS4_7SwizzleILi3ELi4ELi3EEENS4_18smem_ptr_flag_bitsILi16EEENSS_INS5_IJNSA_ILi8EEESG_EEENS5_IJSG_SC_EEEEEEEvNS4_8identityES10_S1A_vS1B_EENS_8epilogue10collective18CollectiveEpilogueINS1D_23Sm100TmaWarpSpecializedILi3ELi2ELi16ELb1ELb0EEEJNS5_IJSG_SG_SF_EEENS5_IJNSS_ISG_SC_EENSS_INS5_IJNSA_ILi16EEESB_EEENS5_IJSC_NSA_ILi32EEEEEEEEEEESI_SJ_SI_SJ_NS1D_6fusion15FusionCallbacksIS1H_NS1Q_17LinearCombinationISI_fSI_fLNS_15FloatRoundStyleE2EEES1I_S1P_JEEENS4_5SM1004TMEM4LOAD26SM100_TMEM_LOAD_32dp32b16xENS4_13SM90_TMA_LOADENS11_INS12_ILi1ELi4ELi3EEES15_NSS_INS5_IJS16_S1K_EEENS5_IJS1K_SC_EEEEEEENS4_39AutoVectorizingCopyWithAssumedAlignmentILi128EEENS4_14SM90_TMA_STOREES25_S27_S27_EEEvvEEEEvNT_6ParamsE,"ax",@progbits
	.align	128
.text._ZN7cutlass13device_kernelINS_4gemm6kernel13GemmUniversalIN4cute5tupleIJiiiiEEENS1_10collective13CollectiveMmaINS1_35MainloopSm100TmaUmmaWarpSpecializedILi8ELi2ELi4ENS5_IJNS4_1CILi2EEENSA_ILi1EEESC_EEEEENS5_IJNSA_ILi128EEENSA_ILi64EEESF_EEENS_10bfloat16_tENS5_IJlSC_lEEESI_SJ_NS4_8TiledMMAINS4_8MMA_AtomIJNS4_26SM100_MMA_F16BF16_2x1SM_SSISI_SI_fLi128ELi64ELNS4_4UMMA5MajorE0ELSO_0ELNSN_7ScaleInE0ELSP_0EEEEEENS4_6LayoutINS5_IJSC_SC_SC_EEENS5_IJNSA_ILi0EEESU_SU_EEEEENS5_IJNS4_10UnderscoreESX_SX_EEEEENS4_18SM100_TMA_2SM_LOADENS4_14ComposedLayoutINS4_7SwizzleILi3ELi4ELi3EEENS4_18smem_ptr_flag_bitsILi16EEENSS_INS5_IJNSA_ILi8EEESG_EEENS5_IJSG_SC_EEEEEEEvNS4_8identityES10_S1A_vS1B_EENS_8epilogue10collective18CollectiveEpilogueINS1D_23Sm100TmaWarpSpecializedILi3ELi2ELi16ELb1ELb0EEEJNS5_IJSG_SG_SF_EEENS5_IJNSS_ISG_SC_EENSS_INS5_IJNSA_ILi16EEESB_EEENS5_IJSC_NSA_ILi32EEEEEEEEEEESI_SJ_SI_SJ_NS1D_6fusion15FusionCallbacksIS1H_NS1Q_17LinearCombinationISI_fSI_fLNS_15FloatRoundStyleE2EEES1I_S1P_JEEENS4_5SM1004TMEM4LOAD26SM100_TMEM_LOAD_32dp32b16xENS4_13SM90_TMA_LOADENS11_INS12_ILi1ELi4ELi3EEES15_NSS_INS5_IJS16_S1K_EEENS5_IJS1K_SC_EEEEEEENS4_39AutoVectorizingCopyWithAssumedAlignmentILi128EEENS4_14SM90_TMA_STOREES25_S27_S27_EEEvvEEEEvNT_6ParamsE:
        .type           _ZN7cutlass13device_kernelINS_4gemm6kernel13GemmUniversalIN4cute5tupleIJiiiiEEENS1_10collective13CollectiveMmaINS1_35MainloopSm100TmaUmmaWarpSpecializedILi8ELi2ELi4ENS5_IJNS4_1CILi2EEENSA_ILi1EEESC_EEEEENS5_IJNSA_ILi128EEENSA_ILi64EEESF_EEENS_10bfloat16_tENS5_IJlSC_lEEESI_SJ_NS4_8TiledMMAINS4_8MMA_AtomIJNS4_26SM100_MMA_F16BF16_2x1SM_SSISI_SI_fLi128ELi64ELNS4_4UMMA5MajorE0ELSO_0ELNSN_7ScaleInE0ELSP_0EEEEEENS4_6LayoutINS5_IJSC_SC_SC_EEENS5_IJNSA_ILi0EEESU_SU_EEEEENS5_IJNS4_10UnderscoreESX_SX_EEEEENS4_18SM100_TMA_2SM_LOADENS4_14ComposedLayoutINS4_7SwizzleILi3ELi4ELi3EEENS4_18smem_ptr_flag_bitsILi16EEENSS_INS5_IJNSA_ILi8EEESG_EEENS5_IJSG_SC_EEEEEEEvNS4_8identityES10_S1A_vS1B_EENS_8epilogue10collective18CollectiveEpilogueINS1D_23Sm100TmaWarpSpecializedILi3ELi2ELi16ELb1ELb0EEEJNS5_IJSG_SG_SF_EEENS5_IJNSS_ISG_SC_EENSS_INS5_IJNSA_ILi16EEESB_EEENS5_IJSC_NSA_ILi32EEEEEEEEEEESI_SJ_SI_SJ_NS1D_6fusion15FusionCallbacksIS1H_NS1Q_17LinearCombinationISI_fSI_fLNS_15FloatRoundStyleE2EEES1I_S1P_JEEENS4_5SM1004TMEM4LOAD26SM100_TMEM_LOAD_32dp32b16xENS4_13SM90_TMA_LOADENS11_INS12_ILi1ELi4ELi3EEES15_NSS_INS5_IJS16_S1K_EEENS5_IJS1K_SC_EEEEEEENS4_39AutoVectorizingCopyWithAssumedAlignmentILi128EEENS4_14SM90_TMA_STOREES25_S27_S27_EEEvvEEEEvNT_6ParamsE,@function
        .size           _ZN7cutlass13device_kernelINS_4gemm6kernel13GemmUniversalIN4cute5tupleIJiiiiEEENS1_10collective13CollectiveMmaINS1_35MainloopSm100TmaUmmaWarpSpecializedILi8ELi2ELi4ENS5_IJNS4_1CILi2EEENSA_ILi1EEESC_EEEEENS5_IJNSA_ILi128EEENSA_ILi64EEESF_EEENS_10bfloat16_tENS5_IJlSC_lEEESI_SJ_NS4_8TiledMMAINS4_8MMA_AtomIJNS4_26SM100_MMA_F16BF16_2x1SM_SSISI_SI_fLi128ELi64ELNS4_4UMMA5MajorE0ELSO_0ELNSN_7ScaleInE0ELSP_0EEEEEENS4_6LayoutINS5_IJSC_SC_SC_EEENS5_IJNSA_ILi0EEESU_SU_EEEEENS5_IJNS4_10UnderscoreESX_SX_EEEEENS4_18SM100_TMA_2SM_LOADENS4_14ComposedLayoutINS4_7SwizzleILi3ELi4ELi3EEENS4_18smem_ptr_flag_bitsILi16EEENSS_INS5_IJNSA_ILi8EEESG_EEENS5_IJSG_SC_EEEEEEEvNS4_8identityES10_S1A_vS1B_EENS_8epilogue10collective18CollectiveEpilogueINS1D_23Sm100TmaWarpSpecializedILi3ELi2ELi16ELb1ELb0EEEJNS5_IJSG_SG_SF_EEENS5_IJNSS_ISG_SC_EENSS_INS5_IJNSA_ILi16EEESB_EEENS5_IJSC_NSA_ILi32EEEEEEEEEEESI_SJ_SI_SJ_NS1D_6fusion15FusionCallbacksIS1H_NS1Q_17LinearCombinationISI_fSI_fLNS_15FloatRoundStyleE2EEES1I_S1P_JEEENS4_5SM1004TMEM4LOAD26SM100_TMEM_LOAD_32dp32b16xENS4_13SM90_TMA_LOADENS11_INS12_ILi1ELi4ELi3EEES15_NSS_INS5_IJS16_S1K_EEENS5_IJS1K_SC_EEEEEEENS4_39AutoVectorizingCopyWithAssumedAlignmentILi128EEENS4_14SM90_TMA_STOREES25_S27_S27_EEEvvEEEEvNT_6ParamsE,(.L_x_187 - _ZN7cutlass13device_kernelINS_4gemm6kernel13GemmUniversalIN4cute5tupleIJiiiiEEENS1_10collective13CollectiveMmaINS1_35MainloopSm100TmaUmmaWarpSpecializedILi8ELi2ELi4ENS5_IJNS4_1CILi2EEENSA_ILi1EEESC_EEEEENS5_IJNSA_ILi128EEENSA_ILi64EEESF_EEENS_10bfloat16_tENS5_IJlSC_lEEESI_SJ_NS4_8TiledMMAINS4_8MMA_AtomIJNS4_26SM100_MMA_F16BF16_2x1SM_SSISI_SI_fLi128ELi64ELNS4_4UMMA5MajorE0ELSO_0ELNSN_7ScaleInE0ELSP_0EEEEEENS4_6LayoutINS5_IJSC_SC_SC_EEENS5_IJNSA_ILi0EEESU_SU_EEEEENS5_IJNS4_10UnderscoreESX_SX_EEEEENS4_18SM100_TMA_2SM_LOADENS4_14ComposedLayoutINS4_7SwizzleILi3ELi4ELi3EEENS4_18smem_ptr_flag_bitsILi16EEENSS_INS5_IJNSA_ILi8EEESG_EEENS5_IJSG_SC_EEEEEEEvNS4_8identityES10_S1A_vS1B_EENS_8epilogue10collective18CollectiveEpilogueINS1D_23Sm100TmaWarpSpecializedILi3ELi2ELi16ELb1ELb0EEEJNS5_IJSG_SG_SF_EEENS5_IJNSS_ISG_SC_EENSS_INS5_IJNSA_ILi16EEESB_EEENS5_IJSC_NSA_ILi32EEEEEEEEEEESI_SJ_SI_SJ_NS1D_6fusion15FusionCallbacksIS1H_NS1Q_17LinearCombinationISI_fSI_fLNS_15FloatRoundStyleE2EEES1I_S1P_JEEENS4_5SM1004TMEM4LOAD26SM100_TMEM_LOAD_32dp32b16xENS4_13SM90_TMA_LOADENS11_INS12_ILi1ELi4ELi3EEES15_NSS_INS5_IJS16_S1K_EEENS5_IJS1K_SC_EEEEEEENS4_39AutoVectorizingCopyWithAssumedAlignmentILi128EEENS4_14SM90_TMA_STOREES25_S27_S27_EEEvvEEEEvNT_6ParamsE)
        .other          _ZN7cutlass13device_kernelINS_4gemm6kernel13GemmUniversalIN4cute5tupleIJiiiiEEENS1_10collective13CollectiveMmaINS1_35MainloopSm100TmaUmmaWarpSpecializedILi8ELi2ELi4ENS5_IJNS4_1CILi2EEENSA_ILi1EEESC_EEEEENS5_IJNSA_ILi128EEENSA_ILi64EEESF_EEENS_10bfloat16_tENS5_IJlSC_lEEESI_SJ_NS4_8TiledMMAINS4_8MMA_AtomIJNS4_26SM100_MMA_F16BF16_2x1SM_SSISI_SI_fLi128ELi64ELNS4_4UMMA5MajorE0ELSO_0ELNSN_7ScaleInE0ELSP_0EEEEEENS4_6LayoutINS5_IJSC_SC_SC_EEENS5_IJNSA_ILi0EEESU_SU_EEEEENS5_IJNS4_10UnderscoreESX_SX_EEEEENS4_18SM100_TMA_2SM_LOADENS4_14ComposedLayoutINS4_7SwizzleILi3ELi4ELi3EEENS4_18smem_ptr_flag_bitsILi16EEENSS_INS5_IJNSA_ILi8EEESG_EEENS5_IJSG_SC_EEEEEEEvNS4_8identityES10_S1A_vS1B_EENS_8epilogue10collective18CollectiveEpilogueINS1D_23Sm100TmaWarpSpecializedILi3ELi2ELi16ELb1ELb0EEEJNS5_IJSG_SG_SF_EEENS5_IJNSS_ISG_SC_EENSS_INS5_IJNSA_ILi16EEESB_EEENS5_IJSC_NSA_ILi32EEEEEEEEEEESI_SJ_SI_SJ_NS1D_6fusion15FusionCallbacksIS1H_NS1Q_17LinearCombinationISI_fSI_fLNS_15FloatRoundStyleE2EEES1I_S1P_JEEENS4_5SM1004TMEM4LOAD26SM100_TMEM_LOAD_32dp32b16xENS4_13SM90_TMA_LOADENS11_INS12_ILi1ELi4ELi3EEES15_NSS_INS5_IJS16_S1K_EEENS5_IJS1K_SC_EEEEEEENS4_39AutoVectorizingCopyWithAssumedAlignmentILi128EEENS4_14SM90_TMA_STOREES25_S27_S27_EEEvvEEEEvNT_6ParamsE,@"STO_CUDA_ENTRY STV_DEFAULT"
_ZN7cutlass13device_kernelINS_4gemm6kernel13GemmUniversalIN4cute5tupleIJiiiiEEENS1_10collective13CollectiveMmaINS1_35MainloopSm100TmaUmmaWarpSpecializedILi8ELi2ELi4ENS5_IJNS4_1CILi2EEENSA_ILi1EEESC_EEEEENS5_IJNSA_ILi128EEENSA_ILi64EEESF_EEENS_10bfloat16_tENS5_IJlSC_lEEESI_SJ_NS4_8TiledMMAINS4_8MMA_AtomIJNS4_26SM100_MMA_F16BF16_2x1SM_SSISI_SI_fLi128ELi64ELNS4_4UMMA5MajorE0ELSO_0ELNSN_7ScaleInE0ELSP_0EEEEEENS4_6LayoutINS5_IJSC_SC_SC_EEENS5_IJNSA_ILi0EEESU_SU_EEEEENS5_IJNS4_10UnderscoreESX_SX_EEEEENS4_18SM100_TMA_2SM_LOADENS4_14ComposedLayoutINS4_7SwizzleILi3ELi4ELi3EEENS4_18smem_ptr_flag_bitsILi16EEENSS_INS5_IJNSA_ILi8EEESG_EEENS5_IJSG_SC_EEEEEEEvNS4_8identityES10_S1A_vS1B_EENS_8epilogue10collective18CollectiveEpilogueINS1D_23Sm100TmaWarpSpecializedILi3ELi2ELi16ELb1ELb0EEEJNS5_IJSG_SG_SF_EEENS5_IJNSS_ISG_SC_EENSS_INS5_IJNSA_ILi16EEESB_EEENS5_IJSC_NSA_ILi32EEEEEEEEEEESI_SJ_SI_SJ_NS1D_6fusion15FusionCallbacksIS1H_NS1Q_17LinearCombinationISI_fSI_fLNS_15FloatRoundStyleE2EEES1I_S1P_JEEENS4_5SM1004TMEM4LOAD26SM100_TMEM_LOAD_32dp32b16xENS4_13SM90_TMA_LOADENS11_INS12_ILi1ELi4ELi3EEES15_NSS_INS5_IJS16_S1K_EEENS5_IJS1K_SC_EEEEEEENS4_39AutoVectorizingCopyWithAssumedAlignmentILi128EEENS4_14SM90_TMA_STOREES25_S27_S27_EEEvvEEEEvNT_6ParamsE:
[----:B------:R-:W1:Y:S01]  /*0000*/  LDC R1, c[0x0][0x37c] ;  /* 0x0000df00ff017b82 */ /* 0x000e620000000800 */
[----:B------:R-:W2:Y:S01]  /*0010*/  S2R R74, SR_TID.X ;  /* 0x00000000004a7919 */ /* 0x000ea20000002100 */
[----:B------:R-:W3:Y:S06]  /*0020*/  LDCU.64 UR6, c[0x0][0x890] ;  /* 0x00011200ff0677ac */ /* 0x000eec0008000a00 */
[----:B------:R-:W4:Y:S01]  /*0030*/  S2UR UR37, SR_CgaCtaId ;  /* 0x00000000002579c3 */ /* 0x000f220000008800 */
[----:B------:R-:W-:Y:S02]  /*0040*/  PRMT R59, RZ, 0x7610, R59 ;  /* 0x00007610ff3b7816 */ /* 0x000fe4000000003b */
[----:B------:R-:W-:Y:S01]  /*0050*/  ELECT P1, URZ, PT ;  /* 0x0000000000ff782f */ /* 0x000fe20003820000 */
[----:B------:R-:W1:Y:S01]  /*0060*/  LDCU.64 UR46, c[0x0][0x358] ;  /* 0x00006b00ff2e77ac */ /* 0x000e620008000a00 */
[----:B---3--:R-:W-:-:S04]  /*0070*/  UISETP.NE.U32.AND UP0, UPT, UR6, URZ, UPT ;  /* 0x000000ff0600728c */ /* 0x008fc8000bf05070 */
[----:B------:R-:W-:Y:S02]  /*0080*/  UISETP.NE.AND.EX UP0, UPT, UR7, URZ, UPT, UP0 ;  /* 0x000000ff0700728c */ /* 0x000fe4000bf05300 */
[----:B----4-:R-:W-:Y:S02]  /*0090*/  ULOP3.LUT UR5, UR37, 0x1, URZ, 0xc0, !UPT ;  /* 0x0000000125057892 */ /* 0x010fe4000f8ec0ff */
[----:B------:R-:W-:Y:S01]  /*00a0*/  ULOP3.LUT UR4, UR37, 0x1, URZ, 0x3c, !UPT ;  /* 0x0000000125047892 */ /* 0x000fe2000f8e3cff */
[----:B--2---:R-:W-:-:S05]  /*00b0*/  SHF.R.U32.HI R70, RZ, 0x5, R74 ;  /* 0x00000005ff467819 */ /* 0x004fca000001164a */
[----:B------:R-:W2:Y:S02]  /*00c0*/  SHFL.IDX PT, R0, R70, RZ, 0x1f ;  /* 0x00001fff46007589 */ /* 0x000ea400000e0000 */
[----:B--2---:R-:W-:Y:S01]  /*00d0*/  R2UR UR10, R0 ;  /* 0x00000000000a72ca */ /* 0x004fe200000e0000 */
[----:B-1----:R-:W-:-:S14]  /*00e0*/  BRA.U UP0, `(.L_x_0) ;  /* 0x00000001002c7547 */ /* 0x002fdc000b800000 */
[----:B------:R-:W1:Y:S02]  /*00f0*/  LDCU.64 UR8, c[0x0][0x888] ;  /* 0x00011100ff0877ac */ /* 0x000e640008000a00 */
[----:B-1----:R-:W-:-:S04]  /*0100*/  UISETP.NE.U32.AND UP0, UPT, UR8, URZ, UPT ;  /* 0x000000ff0800728c */ /* 0x002fc8000bf05070 */
[----:B------:R-:W-:-:S09]  /*0110*/  UISETP.NE.AND.EX UP0, UPT, UR9, URZ, UPT, UP0 ;  /* 0x000000ff0900728c */ /* 0x000fd2000bf05300 */
[----:B------:R-:W-:Y:S05]  /*0120*/  BRA.U !UP0, `(.L_x_1) ;  /* 0x0000000108107547 */ /* 0x000fea000b800000 */
[----:B------:R-:W1:Y:S02]  /*0130*/  LDC.64 R2, c[0x0][0x888] ;  /* 0x00022200ff027b82 */ /* 0x000e640000000a00 */
[----:B-1----:R1:W5:Y:S01]  /*0140*/  LDG.E R35, desc[UR46][R2.64] ;  /* 0x0000002e02237981 */ /* 0x002362000c1e1900 */
[----:B------:R-:W-:Y:S01]  /*0150*/  HFMA2 R59, -RZ, RZ, 0, 5.9604644775390625e-08 ;  /* 0x00000001ff3b7431 */ /* 0x000fe200000001ff */
[----:B------:R-:W-:Y:S05]  /*0160*/  BRA `(.L_x_0) ;  /* 0x00000000000c7947 */ /* 0x000fea0003800000 */
.L_x_1:
[----:B------:R-:W1:Y:S01]  /*0170*/  LDCU UR8, c[0x0][0x880] ;  /* 0x00011000ff0877ac */ /* 0x000e620008000800 */
[----:B------:R-:W-:Y:S01]  /*0180*/  HFMA2 R59, -RZ, RZ, 0, 5.9604644775390625e-08 ;  /* 0x00000001ff3b7431 */ /* 0x000fe200000001ff */
[----:B-1----:R-:W-:-:S07]  /*0190*/  MOV R35, UR8 ;  /* 0x0000000800237c02 */ /* 0x002fce0008000f00 */
.L_x_0:
[----:B------:R-:W2:Y:S02]  /*01a0*/  LDCU.64 UR8, c[0x0][0x8b0] ;  /* 0x00011600ff0877ac */ /* 0x000ea40008000a00 */
[----:B--2---:R-:W-:-:S04]  /*01b0*/  UISETP.NE.U32.AND UP0, UPT, UR8, URZ, UPT ;  /* 0x000000ff0800728c */ /* 0x004fc8000bf05070 */
[----:B------:R-:W-:-:S09]  /*01c0*/  UISETP.NE.AND.EX UP0, UPT, UR9, URZ, UPT, UP0 ;  /* 0x000000ff0900728c */ /* 0x000fd2000bf05300 */
[----:B------:R-:W-:Y:S05]  /*01d0*/  BRA.U UP0, `(.L_x_2) ;  /* 0x0000000100247547 */ /* 0x000fea000b800000 */
[----:B------:R-:W2:Y:S02]  /*01e0*/  LDCU.64 UR8, c[0x0][0x8a8] ;  /* 0x00011500ff0877ac */ /* 0x000ea40008000a00 */
[----:B--2---:R-:W-:-:S04]  /*01f0*/  UISETP.NE.U32.AND UP0, UPT, UR8, URZ, UPT ;  /* 0x000000ff0800728c */ /* 0x004fc8000bf05070 */
[----:B------:R-:W-:-:S09]  /*0200*/  UISETP.NE.AND.EX UP0, UPT, UR9, URZ, UPT, UP0 ;  /* 0x000000ff0900728c */ /* 0x000fd2000bf05300 */
[----:B------:R-:W-:Y:S05]  /*0210*/  BRA.U !UP0, `(.L_x_3) ;  /* 0x00000001080c7547 */ /* 0x000fea000b800000 */
[----:B------:R-:W2:Y:S02]  /*0220*/  LDC.64 R32, c[0x0][0x8a8] ;  /* 0x00022a00ff207b82 */ /* 0x000ea40000000a00 */
[----:B--2---:R2:W5:Y:S01]  /*0230*/  LDG.E R32, desc[UR46][R32.64] ;  /* 0x0000002e20207981 */ /* 0x004562000c1e1900 */
[----:B------:R-:W-:Y:S05]  /*0240*/  BRA `(.L_x_2) ;  /* 0x0000000000087947 */ /* 0x000fea0003800000 */
.L_x_3:
[----:B------:R-:W2:Y:S02]  /*0250*/  LDCU UR8, c[0x0][0x8a0] ;  /* 0x00011400ff0877ac */ /* 0x000ea40008000800 */
[----:B--2---:R-:W-:Y:S02]  /*0260*/  MOV R32, UR8 ;  /* 0x0000000800207c02 */ /* 0x004fe40008000f00 */
.L_x_2:
[----:B------:R-:W-:Y:S01]  /*0270*/  IMAD.U32 R0, RZ, RZ, UR10 ;  /* 0x0000000aff007e24 */ /* 0x000fe2000f8e00ff */
[----:B------:R-:W-:Y:S04]  /*0280*/  BSSY.RECONVERGENT B0, `(.L_x_4) ;  /* 0x000000c000007945 */ /* 0x000fe80003800200 */
[C---:B------:R-:W-:Y:S02]  /*0290*/  ISETP.NE.OR P2, PT, R0.reuse, 0x1, !P1 ;  /* 0x000000010000780c */ /* 0x040fe40004f45670 */
[----:B------:R-:W-:-:S11]  /*02a0*/  ISETP.NE.OR P0, PT, R0, 0x3, !P1 ;  /* 0x000000030000780c */ /* 0x000fd60004f05670 */
[----:B------:R-:W-:Y:S05]  /*02b0*/  @P2 BRA `(.L_x_5) ;  /* 0x0000000000202947 */ /* 0x000fea0003800000 */
[----:B------:R-:W3:Y:S02]  /*02c0*/  LDCU.64 UR8, c[0x0][0x348] ;  /* 0x00006900ff0877ac */ /* 0x000ee40008000a00 */
[----:B---3--:R-:W-:Y:S02]  /*02d0*/  UIADD3 UR12, UP1, UPT, UR8, 0x80, URZ ;  /* 0x00000080080c7890 */ /* 0x008fe4000ff3e0ff */
[----:B------:R-:W-:Y:S02]  /*02e0*/  UIADD3 UR8, UP0, UPT, UR8, 0x180, URZ ;  /* 0x0000018008087890 */ /* 0x000fe4000ff1e0ff */
[----:B------:R-:W-:Y:S02]  /*02f0*/  UIADD3.X UR13, UPT, UPT, URZ, UR9, URZ, UP1, !UPT ;  /* 0x00000009ff0d7290 */ /* 0x000fe40008ffe4ff */
[----:B------:R-:W-:-:S07]  /*0300*/  UIADD3.X UR9, UPT, UPT, URZ, UR9, URZ, UP0, !UPT ;  /* 0x00000009ff097290 */ /* 0x000fce00087fe4ff */
[----:B------:R3:W-:Y:S02]  /*0310*/  UTMACCTL.PF [UR12] ;  /* 0x000000000c0079b9 */ /* 0x0007e40008040000 */
[----:B------:R3:W-:Y:S02]  /*0320*/  UTMACCTL.PF [UR8] ;  /* 0x00000000080079b9 */ /* 0x0007e40008040000 */
[----:B---3--:R-:W-:Y:S01]  /*0330*/  NOP ;  /* 0x0000000000007918 */ /* 0x008fe20000000000 */
.L_x_5:
[----:B------:R-:W-:Y:S05]  /*0340*/  BSYNC.RECONVERGENT B0 ;  /* 0x0000000000007941 */ /* 0x000fea0003800200 */
.L_x_4:
[----:B------:R-:W-:Y:S04]  /*0350*/  BSSY.RECONVERGENT B0, `(.L_x_6) ;  /* 0x000000a000007945 */ /* 0x000fe80003800200 */
        /* <DEDUP_REMOVED lines=9> */
.L_x_7:
[----:B------:R-:W-:Y:S05]  /*03f0*/  BSYNC.RECONVERGENT B0 ;  /* 0x0000000000007941 */ /* 0x000fea0003800200 */
.L_x_6:
[----:B------:R-:W3:Y:S01]  /*0400*/  LDCU.64 UR8, c[0x0][0x888] ;  /* 0x00011100ff0877ac */ /* 0x000ee20008000a00 */
[----:B------:R-:W-:Y:S02]  /*0410*/  UISETP.EQ.U32.AND UP1, UPT, UR6, URZ, UPT ;  /* 0x000000ff0600728c */ /* 0x000fe4000bf22070 */
[----:B------:R-:W-:Y:S02]  /*0420*/  UPLOP3.LUT UP5, UPT, UPT, UPT, UPT, 0x80, 0x8 ;  /* 0x000000000008789c */ /* 0x000fe40003faf070 */
[----:B---3--:R-:W-:-:S04]  /*0430*/  UISETP.NE.U32.AND UP0, UPT, UR8, URZ, UPT ;  /* 0x000000ff0800728c */ /* 0x008fc8000bf05070 */
[----:B------:R-:W-:-:S04]  /*0440*/  UISETP.NE.AND.EX UP0, UPT, UR9, URZ, UPT, UP0 ;  /* 0x000000ff0900728c */ /* 0x000fc8000bf05300 */
[----:B------:R-:W-:-:S04]  /*0450*/  UISETP.EQ.OR.EX UP2, UPT, UR7, URZ, !UP0, UP1 ;  /* 0x000000ff0700728c */ /* 0x000fc8000c742710 */
[----:B------:R-:W-:-:S05]  /*0460*/  UP2UR UR53, UPR, URZ, 0x4 ;  /* 0x00000004ff357883 */ /* 0x000fca0008000000 */
[----:B------:R-:W-:Y:S07]  /*0470*/  BRA.U !UP2, `(.L_x_8) ;  /* 0x000000010a207547 */ /* 0x000fee000b800000 */
[----:B------:R-:W-:Y:S01]  /*0480*/  UISETP.NE.U32.AND UP2, UPT, UR6, URZ, UPT ;  /* 0x000000ff0600728c */ /* 0x000fe2000bf45070 */
[----:B-----5:R-:W-:Y:S01]  /*0490*/  FSETP.NEU.AND P0, PT, R35, RZ, PT ;  /* 0x000000ff2300720b */ /* 0x020fe20003f0d000 */
[----:B------:R-:W-:Y:S02]  /*04a0*/  USEL UR6, URZ, 0xffffffff, UP0 ;  /* 0xffffffffff067887 */ /* 0x000fe40008000000 */
[----:B------:R-:W-:-:S10]  /*04b0*/  UISETP.NE.AND.EX UP2, UPT, UR7, URZ, UPT, UP2 ;  /* 0x000000ff0700728c */ /* 0x000fd4000bf45320 */
[----:B------:R-:W-:Y:S01]  /*04c0*/  VOTEU.ANY UP1, P0 ;  /* 0x0000000000ff7886 */ /* 0x000fe20000020100 */
[----:B------:R-:W-:-:S04]  /*04d0*/  @!UP2 USEL UR6, URZ, 0xffffffff, UP1 ;  /* 0xffffffffff06a887 */ /* 0x000fc80008800000 */
[----:B------:R-:W-:-:S04]  /*04e0*/  ULOP3.LUT UR6, UR6, 0x1, URZ, 0xc0, !UPT ;  /* 0x0000000106067892 */ /* 0x000fc8000f8ec0ff */
[----:B------:R-:W-:-:S11]  /*04f0*/  UISETP.NE.U32.AND UP5, UPT, UR6, 0x1, UPT ;  /* 0x000000010600788c */ /* 0x000fd6000bfa5070 */
.L_x_8:
[----:B------:R-:W3:Y:S01]  /*0500*/  SHFL.IDX PT, R0, R70, RZ, 0x1f ;  /* 0x00001fff46007589 */ /* 0x000ee200000e0000 */
[----:B------:R-:W-:-:S04]  /*0510*/  UISETP.NE.AND UP1, UPT, UR10, 0x2, UPT ;  /* 0x000000020a00788c */ /* 0x000fc8000bf25270 */
[----:B------:R-:W-:Y:S02]  /*0520*/  UISETP.EQ.AND UP2, UPT, UR5, URZ, !UP1 ;  /* 0x000000ff0500728c */ /* 0x000fe4000cf42270 */
[----:B------:R-:W-:-:S04]  /*0530*/  USEL UR7, URZ, 0x1, UP1 ;  /* 0x00000001ff077887 */ /* 0x000fc80008800000 */
[----:B------:R-:W-:Y:S02]  /*0540*/  PLOP3.LUT P5, PT, P1, PT, UP2, 0x80, 0x8 ;  /* 0x000000000008781c */ /* 0x000fe40000faf028 */
[----:B---3--:R-:W-:-:S13]  /*0550*/  ISETP.NE.AND P0, PT, R0, RZ, PT ;  /* 0x000000ff0000720c */ /* 0x008fda0003f05270 */
[----:B------:R-:W-:Y:S05]  /*0560*/  @P0 BRA `(.L_x_9) ;  /* 0x0000000000640947 */ /* 0x000fea0003800000 */
[----:B------:R-:W-:Y:S01]  /*0570*/  UMOV UR8, 0x400 ;  /* 0x0000040000087882 */ /* 0x000fe20000000000 */
[----:B------:R-:W-:Y:S01]  /*0580*/  UMOV UR6, 0x1 ;  /* 0x0000000100067882 */ /* 0x000fe20000000000 */
[----:B------:R-:W-:Y:S02]  /*0590*/  ULEA UR8, UR37, UR8, 0x18 ;  /* 0x0000000825087291 */ /* 0x000fe4000f8ec0ff */
[----:B------:R-:W-:-:S04]  /*05a0*/  UIADD3 UR12, UPT, UPT, -UR6, 0x100000, URZ ;  /* 0x00100000060c7890 */ /* 0x000fc8000fffe1ff */
[----:B------:R-:W-:Y:S02]  /*05b0*/  USHF.L.U32 UR13, UR12, 0xb, URZ ;  /* 0x0000000b0c0d7899 */ /* 0x000fe400080006ff */
[----:B------:R-:W-:Y:S01]  /*05c0*/  USHF.L.U32 UR12, UR12, 0x1, URZ ;  /* 0x000000010c0c7899 */ /* 0x000fe200080006ff */
[----:B------:R-:W-:Y:S01]  /*05d0*/  ELECT P0, URZ, PT ;  /* 0x0000000000ff782f */ /* 0x000fe20003800000 */
[----:B------:R-:W3:Y:S10]  /*05e0*/  FENCE.VIEW.ASYNC.S ;  /* 0x00000000000073c6 */ /* 0x000ef40000000000 */
[----:B---3--:R3:W4:Y:S01]  /*05f0*/  SYNCS.EXCH.64 URZ, [UR8], UR12 ;  /* 0x0000000c08ff75b2 */ /* 0x0087220008000100 */
[----:B------:R3:W1:Y:S01]  /*0600*/  SYNCS.EXCH.64 URZ, [UR8+0x40], UR12 ;  /* 0x0000400c08ff75b2 */ /* 0x0006620008000100 */
        /* <DEDUP_REMOVED lines=13> */
[----:B------:R3:W1:Y:S02]  /*06e0*/  SYNCS.EXCH.64 URZ, [UR8+0x78], UR12 ;  /* 0x0000780c08ff75b2 */ /* 0x0006640008000100 */
[----:B---3--:R-:W-:Y:S01]  /*06f0*/  NOP ;  /* 0x0000000000007918 */ /* 0x008fe20000000000 */
.L_x_9:
[----:B------:R-:W3:Y:S01]  /*0700*/  SHFL.IDX PT, R0, R70, RZ, 0x1f ;  /* 0x00001fff46007589 */ /* 0x000ee200000e0000 */
[----:B------:R-:W-:Y:S01]  /*0710*/  NOP ;  /* 0x0000000000007918 */ /* 0x000fe20000000000 */
[----:B---3--:R-:W-:-:S13]  /*0720*/  ISETP.NE.AND P0, PT, R0, 0x1, PT ;  /* 0x000000010000780c */ /* 0x008fda0003f05270 */
[----:B------:R-:W-:Y:S05]  /*0730*/  @P0 BRA `(.L_x_10) ;  /* 0x00000000004c0947 */ /* 0x000fea0003800000 */
[----:B------:R-:W-:Y:S01]  /*0740*/  UMOV UR9, 0x400 ;  /* 0x0000040000097882 */ /* 0x000fe20000000000 */
[----:B------:R-:W-:Y:S01]  /*0750*/  UMOV UR8, 0x20 ;  /* 0x0000002000087882 */ /* 0x000fe20000000000 */
[----:B------:R-:W-:Y:S01]  /*0760*/  UMOV UR6, 0x80 ;  /* 0x0000008000067882 */ /* 0x000fe20000000000 */
[----:B------:R-:W-:Y:S02]  /*0770*/  ULEA UR9, UR37, UR9, 0x18 ;  /* 0x0000000925097291 */ /* 0x000fe4000f8ec0ff */
[----:B------:R-:W-:-:S04]  /*0780*/  UIADD3 UR12, UPT, UPT, -UR8, 0x100000, URZ ;  /* 0x00100000080c7890 */ /* 0x000fc8000fffe1ff */
[----:B------:R-:W-:Y:S02]  /*0790*/  USHF.L.U32 UR13, UR12, 0xb, URZ ;  /* 0x0000000b0c0d7899 */ /* 0x000fe400080006ff */
[----:B------:R-:W-:Y:S02]  /*07a0*/  USHF.L.U32 UR12, UR12, 0x1, URZ ;  /* 0x000000010c0c7899 */ /* 0x000fe400080006ff */
[----:B------:R-:W-:-:S04]  /*07b0*/  UIADD3 UR14, UPT, UPT, -UR6, 0x100000, URZ ;  /* 0x00100000060e7890 */ /* 0x000fc8000fffe1ff */
[----:B------:R-:W-:Y:S02]  /*07c0*/  USHF.L.U32 UR15, UR14, 0xb, URZ ;  /* 0x0000000b0e0f7899 */ /* 0x000fe400080006ff */
[----:B------:R-:W-:Y:S01]  /*07d0*/  USHF.L.U32 UR14, UR14, 0x1, URZ ;  /* 0x000000010e0e7899 */ /* 0x000fe200080006ff */
[----:B------:R-:W-:Y:S01]  /*07e0*/  ELECT P0, URZ, PT ;  /* 0x0000000000ff782f */ /* 0x000fe20003800000 */
[----:B------:R-:W3:Y:S02]  /*07f0*/  FENCE.VIEW.ASYNC.S ;  /* 0x00000000000073c6 */ /* 0x000ee40000000000 */
[----:B---3--:R3:W1:Y:S08]  /*0800*/  SYNCS.EXCH.64 URZ, [UR9+0x80], UR12 ;  /* 0x0000800c09ff75b2 */ /* 0x0086700008000100 */
[----:B------:R3:W1:Y:S01]  /*0810*/  SYNCS.EXCH.64 URZ, [UR9+0x98], UR14 ;  /* 0x0000980e09ff75b2 */ /* 0x0006620008000100 */
[----:B------:R3:W1:Y:S01]  /*0820*/  SYNCS.EXCH.64 URZ, [UR9+0x88], UR12 ;  /* 0x0000880c09ff75b2 */ /* 0x0006620008000100 */
[----:B------:R3:W1:Y:S01]  /*0830*/  SYNCS.EXCH.64 URZ, [UR9+0xa0], UR14 ;  /* 0x0000a00e09ff75b2 */ /* 0x0006620008000100 */
[----:B------:R3:W1:Y:S01]  /*0840*/  SYNCS.EXCH.64 URZ, [UR9+0x90], UR12 ;  /* 0x0000900c09ff75b2 */ /* 0x0006620008000100 */
[----:B------:R3:W1:Y:S01]  /*0850*/  SYNCS.EXCH.64 URZ, [UR9+0xa8], UR14 ;  /* 0x0000a80e09ff75b2 */ /* 0x0006620008000100 */
[----:B------:R-:W-:Y:S01]  /*0860*/  NOP ;  /* 0x0000000000007918 */ /* 0x000fe20000000000 */
.L_x_10:
[----:B------:R-:W2:Y:S01]  /*0870*/  SHFL.IDX PT, R0, R70, RZ, 0x1f ;  /* 0x00001fff46007589 */ /* 0x000ea200000e0000 */
[----:B------:R-:W-:Y:S01]  /*0880*/  NOP ;  /* 0x0000000000007918 */ /* 0x000fe20000000000 */
[----:B--2---:R-:W-:-:S13]  /*0890*/  ISETP.NE.AND P0, PT, R0, 0x3, PT ;  /* 0x000000030000780c */ /* 0x004fda0003f05270 */
[----:B------:R-:W-:Y:S05]  /*08a0*/  @P0 BRA `(.L_x_11) ;  /* 0x00000000002c0947 */ /* 0x000fea0003800000 */
[----:B------:R-:W-:Y:S01]  /*08b0*/  UMOV UR8, 0x400 ;  /* 0x0000040000087882 */ /* 0x000fe20000000000 */
[----:B------:R-:W-:Y:S01]  /*08c0*/  UMOV UR6, 0x20 ;  /* 0x0000002000067882 */ /* 0x000fe20000000000 */
[----:B------:R-:W-:Y:S02]  /*08d0*/  ULEA UR8, UR37, UR8, 0x18 ;  /* 0x0000000825087291 */ /* 0x000fe4000f8ec0ff */
[----:B---3--:R-:W-:-:S04]  /*08e0*/  UIADD3 UR12, UPT, UPT, -UR6, 0x100000, URZ ;  /* 0x00100000060c7890 */ /* 0x008fc8000fffe1ff */
[----:B------:R-:W-:Y:S02]  /*08f0*/  USHF.L.U32 UR13, UR12, 0xb, URZ ;  /* 0x0000000b0c0d7899 */ /* 0x000fe400080006ff */
[----:B------:R-:W-:Y:S01]  /*0900*/  USHF.L.U32 UR12, UR12, 0x1, URZ ;  /* 0x000000010c0c7899 */ /* 0x000fe200080006ff */
[----:B------:R-:W-:Y:S01]  /*0910*/  ELECT P0, URZ, PT ;  /* 0x0000000000ff782f */ /* 0x000fe20003800000 */
[----:B------:R-:W2:Y:S10]  /*0920*/  FENCE.VIEW.ASYNC.S ;  /* 0x00000000000073c6 */ /* 0x000eb40000000000 */
[----:B--2---:R2:W3:Y:S01]  /*0930*/  SYNCS.EXCH.64 URZ, [UR8+0xb0], UR12 ;  /* 0x0000b00c08ff75b2 */ /* 0x0044e20008000100 */
[----:B------:R2:W1:Y:S01]  /*0940*/  SYNCS.EXCH.64 URZ, [UR8+0xb8], UR12 ;  /* 0x0000b80c08ff75b2 */ /* 0x0004620008000100 */
[----:B------:R-:W-:Y:S01]  /*0950*/  NOP ;  /* 0x0000000000007918 */ /* 0x000fe20000000000 */
.L_x_11:
[----:B------:R-:W4:Y:S01]  /*0960*/  SHFL.IDX PT, R0, R70, RZ, 0x1f ;  /* 0x00001fff46007589 */ /* 0x000f2200000e0000 */
[----:B------:R-:W-:Y:S01]  /*0970*/  NOP ;  /* 0x0000000000007918 */ /* 0x000fe20000000000 */
[----:B----4-:R-:W-:-:S13]  /*0980*/  ISETP.NE.AND P0, PT, R0, 0x4, PT ;  /* 0x000000040000780c */ /* 0x010fda0003f05270 */
[----:B------:R-:W-:Y:S05]  /*0990*/  @P0 BRA `(.L_x_12) ;  /* 0x0000000000480947 */ /* 0x000fea0003800000 */
[----:B---3--:R-:W-:Y:S01]  /*09a0*/  UMOV UR9, 0x1e0 ;  /* 0x000001e000097882 */ /* 0x008fe20000000000 */
[----:B--2---:R-:W-:Y:S01]  /*09b0*/  UMOV UR8, 0x400 ;  /* 0x0000040000087882 */ /* 0x004fe20000000000 */
[----:B------:R-:W-:Y:S01]  /*09c0*/  USEL UR9, UR9, 0x1a0, UP5 ;  /* 0x000001a009097887 */ /* 0x000fe2000a800000 */
        /* <DEDUP_REMOVED lines=9> */
[----:B------:R-:W2:Y:S02]  /*0a60*/  FENCE.VIEW.ASYNC.S ;  /* 0x00000000000073c6 */ /* 0x000ea40000000000 */
[----:B--2---:R4:W2:Y:S08]  /*0a70*/  SYNCS.EXCH.64 URZ, [UR8+0xc0], UR12 ;  /* 0x0000c00c08ff75b2 */ /* 0x0048b00008000100 */
[----:B------:R4:W3:Y:S01]  /*0a80*/  SYNCS.EXCH.64 URZ, [UR8+0xd0], UR14 ;  /* 0x0000d00e08ff75b2 */ /* 0x0008e20008000100 */
[----:B------:R4:W1:Y:S01]  /*0a90*/  SYNCS.EXCH.64 URZ, [UR8+0xc8], UR12 ;  /* 0x0000c80c08ff75b2 */ /* 0x0008620008000100 */
[----:B------:R4:W1:Y:S02]  /*0aa0*/  SYNCS.EXCH.64 URZ, [UR8+0xd8], UR14 ;  /* 0x0000d80e08ff75b2 */ /* 0x0008640008000100 */
[----:B----4-:R-:W-:Y:S01]  /*0ab0*/  NOP ;  /* 0x0000000000007918 */ /* 0x010fe20000000000 */
.L_x_12:
[----:B------:R-:W4:Y:S01]  /*0ac0*/  SHFL.IDX PT, R0, R70, RZ, 0x1f ;  /* 0x00001fff46007589 */ /* 0x000f2200000e0000 */
[----:B------:R-:W-:Y:S01]  /*0ad0*/  NOP ;  /* 0x0000000000007918 */ /* 0x000fe20000000000 */
[----:B----4-:R-:W-:-:S13]  /*0ae0*/  ISETP.NE.AND P0, PT, R0, 0x5, PT ;  /* 0x000000050000780c */ /* 0x010fda0003f05270 */
[----:B------:R-:W-:Y:S05]  /*0af0*/  @P0 BRA `(.L_x_13) ;  /* 0x0000000000540947 */ /* 0x000fea0003800000 */
[----:B---3--:R-:W-:Y:S01]  /*0b00*/  UMOV UR9, 0x400 ;  /* 0x0000040000097882 */ /* 0x008fe20000000000 */
[----:B--2---:R-:W-:Y:S01]  /*0b10*/  UMOV UR8, 0x1 ;  /* 0x0000000100087882 */ /* 0x004fe20000000000 */
        /* <DEDUP_REMOVED lines=13> */
[----:B------:R4:W1:Y:S01]  /*0bf0*/  SYNCS.EXCH.64 URZ, [UR9+0x108], UR14 ;  /* 0x0001080e09ff75b2 */ /* 0x0008620008000100 */
[----:B------:R4:W1:Y:S01]  /*0c00*/  SYNCS.EXCH.64 URZ, [UR9+0xf0], UR12 ;  /* 0x0000f00c09ff75b2 */ /* 0x0008620008000100 */
[----:B------:R4:W1:Y:S01]  /*0c10*/  SYNCS.EXCH.64 URZ, [UR9+0x110], UR14 ;  /* 0x0001100e09ff75b2 */ /* 0x0008620008000100 */
[----:B------:R4:W1:Y:S01]  /*0c20*/  SYNCS.EXCH.64 URZ, [UR9+0xf8], UR12 ;  /* 0x0000f80c09ff75b2 */ /* 0x0008620008000100 */
[----:B------:R4:W1:Y:S02]  /*0c30*/  SYNCS.EXCH.64 URZ, [UR9+0x118], UR14 ;  /* 0x0001180e09ff75b2 */ /* 0x0008640008000100 */
[----:B----4-:R-:W-:Y:S01]  /*0c40*/  NOP ;  /* 0x0000000000007918 */ /* 0x010fe20000000000 */
.L_x_13:
[----:B------:R-:W4:Y:S01]  /*0c50*/  SHFL.IDX PT, R0, R70, RZ, 0x1f ;  /* 0x00001fff46007589 */ /* 0x000f2200000e0000 */
[----:B------:R-:W-:Y:S01]  /*0c60*/  ISETP.NE.OR P1, PT, RZ, UR10, !P1 ;  /* 0x0000000aff007c0c */ /* 0x000fe2000cf25670 */
[----:B------:R-:W-:Y:S01]  /*0c70*/  NOP ;  /* 0x0000000000007918 */ /* 0x000fe20000000000 */
[----:B----4-:R-:W-:-:S13]  /*0c80*/  ISETP.NE.AND P0, PT, R0, 0x3, PT ;  /* 0x000000030000780c */ /* 0x010fda0003f05270 */
[----:B------:R-:W-:Y:S05]  /*0c90*/  @P0 BRA `(.L_x_14) ;  /* 0x0000000000340947 */ /* 0x000fea0003800000 */
[----:B--2---:R-:W-:Y:S01]  /*0ca0*/  UMOV UR8, 0x400 ;  /* 0x0000040000087882 */ /* 0x004fe20000000000 */
[----:B------:R-:W-:Y:S01]  /*0cb0*/  UMOV UR6, 0x20 ;  /* 0x0000002000067882 */ /* 0x000fe20000000000 */
[----:B------:R-:W-:Y:S02]  /*0cc0*/  ULEA UR8, UR37, UR8, 0x18 ;  /* 0x0000000825087291 */ /* 0x000fe4000f8ec0ff */
[----:B---3--:R-:W-:-:S04]  /*0cd0*/  UIADD3 UR12, UPT, UPT, -UR6, 0x100000, URZ ;  /* 0x00100000060c7890 */ /* 0x008fc8000fffe1ff */
[----:B------:R-:W-:Y:S02]  /*0ce0*/  USHF.L.U32 UR13, UR12, 0xb, URZ ;  /* 0x0000000b0c0d7899 */ /* 0x000fe400080006ff */
[----:B------:R-:W-:Y:S01]  /*0cf0*/  USHF.L.U32 UR12, UR12, 0x1, URZ ;  /* 0x000000010c0c7899 */ /* 0x000fe200080006ff */
[----:B------:R-:W-:Y:S01]  /*0d00*/  ELECT P0, URZ, PT ;  /* 0x0000000000ff782f */ /* 0x000fe20003800000 */
[----:B------:R-:W2:Y:S10]  /*0d10*/  FENCE.VIEW.ASYNC.S ;  /* 0x00000000000073c6 */ /* 0x000eb40000000000 */
[----:B--2---:R4:W2:Y:S01]  /*0d20*/  SYNCS.EXCH.64 URZ, [UR8+0x120], UR12 ;  /* 0x0001200c08ff75b2 */ /* 0x0048a20008000100 */
[----:B------:R4:W3:Y:S01]  /*0d30*/  SYNCS.EXCH.64 URZ, [UR8+0x130], UR12 ;  /* 0x0001300c08ff75b2 */ /* 0x0008e20008000100 */
[----:B------:R4:W1:Y:S01]  /*0d40*/  SYNCS.EXCH.64 URZ, [UR8+0x128], UR12 ;  /* 0x0001280c08ff75b2 */ /* 0x0008620008000100 */
[----:B------:R4:W1:Y:S02]  /*0d50*/  SYNCS.EXCH.64 URZ, [UR8+0x138], UR12 ;  /* 0x0001380c08ff75b2 */ /* 0x0008640008000100 */
[----:B----4-:R-:W-:Y:S01]  /*0d60*/  NOP ;  /* 0x0000000000007918 */ /* 0x010fe20000000000 */
.L_x_14:
[----:B------:R-:W-:Y:S01]  /*0d70*/  VOTEU.ALL UP1, P1 ;  /* 0x0000000000ff7886 */ /* 0x000fe20000820000 */
[----:B--2---:R-:W2:Y:S01]  /*0d80*/  LDCU UR8, c[0x0][0x36c] ;  /* 0x00006d80ff0877ac */ /* 0x004ea20008000800 */
[----:B------:R-:W-:Y:S01]  /*0d90*/  NOP ;  /* 0x0000000000007918 */ /* 0x000fe20000000000 */
[----:B------:R-:W-:Y:S01]  /*0da0*/  LOP3.LUT R10, R74, 0x1f, RZ, 0xc0, !PT ;  /* 0x0000001f4a0a7812 */ /* 0x000fe200078ec0ff */
[----:B---3--:R-:W-:Y:S01]  /*0db0*/  UMOV UR12, 0x20 ;  /* 0x00000020000c7882 */ /* 0x008fe20000000000 */
[----:B------:R-:W-:Y:S01]  /*0dc0*/  @!UP1 UMOV UR6, 0x400 ;  /* 0x0000040000069882 */ /* 0x000fe20000000000 */
[----:B------:R-:W-:-:S04]  /*0dd0*/  @!UP1 UIADD3 UR12, UPT, UPT, -UR12, 0x100000, URZ ;  /* 0x001000000c0c9890 */ /* 0x000fc8000fffe1ff */
[----:B------:R-:W-:Y:S02]  /*0de0*/  @!UP1 USHF.L.U32 UR13, UR12, 0xb, URZ ;  /* 0x0000000b0c0d9899 */ /* 0x000fe400080006ff */
[----:B------:R-:W-:Y:S02]  /*0df0*/  @!UP1 USHF.L.U32 UR12, UR12, 0x1, URZ ;  /* 0x000000010c0c9899 */ /* 0x000fe400080006ff */
[----:B------:R-:W-:Y:S01]  /*0e00*/  @!UP1 ULEA UR6, UR37, UR6, 0x18 ;  /* 0x0000000625069291 */ /* 0x000fe2000f8ec0ff */
[----:B------:R-:W-:Y:S01]  /*0e10*/  VOTEU.ALL UP1, P1 ;  /* 0x0000000000ff7886 */ /* 0x000fe20000820000 */
[----:B------:R-:W-:Y:S01]  /*0e20*/  UISETP.NE.AND UP4, UPT, UR10, URZ, UPT ;  /* 0x000000ff0a00728c */ /* 0x000fe2000bf85270 */
[----:B------:R-:W3:Y:S09]  /*0e30*/  FENCE.VIEW.ASYNC.S ;  /* 0x00000000000073c6 */ /* 0x000ef20000000000 */
[----:B---3--:R3:W4:Y:S01]  /*0e40*/  @!UP1 SYNCS.EXCH.64 URZ, [UR6+0x140], UR12 ;  /* 0x0001400c06ff95b2 */ /* 0x0087220008000100 */
[----:B--2---:R-:W-:-:S09]  /*0e50*/  UISETP.EQ.U32.AND UP1, UPT, UR8, 0x1, UPT ;  /* 0x000000010800788c */ /* 0x004fd2000bf22070 */
[----:B------:R-:W-:Y:S05]  /*0e60*/  BRA.U !UP1, `(.L_x_15) ;  /* 0x0000000109087547 */ /* 0x000fea000b800000 */
[----:B-1--4-:R-:W-:Y:S01]  /*0e70*/  UCGABAR_ARV ;  /* 0x00000000000079c7 */ /* 0x012fe20008000000 */
[----:B------:R-:W-:Y:S05]  /*0e80*/  BRA `(.L_x_16) ;  /* 0x0000000000047947 */ /* 0x000fea0003800000 */
.L_x_15:
[----:B-1--4-:R-:W-:Y:S01]  /*0e90*/  NOP ;  /* 0x0000000000007918 */ /* 0x012fe20000000000 */
.L_x_16:
[----:B------:R-:W1:Y:S01]  /*0ea0*/  S2R R11, SR_CTAID.X ;  /* 0x00000000000b7919 */ /* 0x000e620000002500 */
[----:B------:R-:W-:-:S05]  /*0eb0*/  CS2R.32 R60, SR_CgaSize ;  /* 0x00000000003c7805 */ /* 0x000fca0000008a00 */
[----:B------:R-:W-:-:S05]  /*0ec0*/  IMAD R60, R60, -0xa0, RZ ;  /* 0xffffff603c3c7824 */ /* 0x000fca00078e02ff */
[----:B------:R-:W-:-:S14]  /*0ed0*/  R2UR UR8, R60 ;  /* 0x000000003c0872ca */ /* 0x000fdc00000e0000 */
[----:B------:R-:W2:Y:S01]  /*0ee0*/  LDCU UR8, c[0x0][UR8+0x2b0] ;  /* 0x00005600080877ac */ /* 0x000ea20008000800 */
[----:B------:R-:W-:-:S05]  /*0ef0*/  CS2R.32 R0, SR_CgaSize ;  /* 0x0000000000007805 */ /* 0x000fca0000008a00 */
[----:B------:R-:W-:-:S06]  /*0f00*/  IMAD R0, R0, -0xa0, RZ ;  /* 0xffffff6000007824 */ /* 0x000fcc00078e02ff */
[----:B------:R-:W4:Y:S01]  /*0f10*/  LDC R0, c[0x0][R0+0x2a0] ;  /* 0x0000a80000007b82 */ /* 0x000f220000000800 */
[----:B------:R-:W-:Y:S01]  /*0f20*/  PRMT R8, RZ, 0x7610, R8 ;  /* 0x00007610ff087816 */ /* 0x000fe20000000008 */
[----:B------:R-:W2:Y:S01]  /*0f30*/  S2R R20, SR_CTAID.Y ;  /* 0x0000000000147919 */ /* 0x000ea20000002600 */
[----:B------:R-:W-:-:S05]  /*0f40*/  CS2R.32 R60, SR_CgaSize ;  /* 0x00000000003c7805 */ /* 0x000fca0000008a00 */
[----:B------:R-:W-:-:S05]  /*0f50*/  IMAD R60, R60, -0xa0, RZ ;  /* 0xffffff603c3c7824 */ /* 0x000fca00078e02ff */
[----:B---3--:R-:W-:-:S14]  /*0f60*/  R2UR UR6, R60 ;  /* 0x000000003c0672ca */ /* 0x008fdc00000e0000 */
[----:B------:R-:W3:Y:S01]  /*0f70*/  LDCU UR6, c[0x0][UR6+0x2b4] ;  /* 0x00005680060677ac */ /* 0x000ee20008000800 */
[----:B------:R-:W-:Y:S01]  /*0f80*/  UISETP.NE.AND UP2, UPT, UR10, 0x2, UPT ;  /* 0x000000020a00788c */ /* 0x000fe2000bf45270 */
[----:B------:R-:W2:Y:S01]  /*0f90*/  LDC R9, c[0x0][0xb24] ;  /* 0x0002c900ff097b82 */ /* 0x000ea20000000800 */
[----:B------:R-:W-:-:S05]  /*0fa0*/  CS2R.32 R58, SR_CgaSize ;  /* 0x00000000003a7805 */ /* 0x000fca0000008a00 */
[----:B------:R-:W-:-:S06]  /*0fb0*/  IMAD R58, R58, -0xa0, RZ ;  /* 0xffffff603a3a7824 */ /* 0x000fcc00078e02ff */
[----:B------:R-:W4:Y:S08]  /*0fc0*/  LDC R58, c[0x0][R58+0x2a4] ;  /* 0x0000a9003a3a7b82 */ /* 0x000f300000000800 */
[----:B------:R-:W4:Y:S01]  /*0fd0*/  LDC R26, c[0x0][0xb24] ;  /* 0x0002c900ff1a7b82 */ /* 0x000f220000000800 */
[----:B-1----:R-:W-:Y:S01]  /*0fe0*/  I2FP.F32.U32 R4, R11 ;  /* 0x0000000b00047245 */ /* 0x002fe20000201000 */
[----:B------:R-:W-:-:S06]  /*0ff0*/  IMAD.MOV.U32 R21, RZ, RZ, R11 ;  /* 0x000000ffff157224 */ /* 0x000fcc00078e000b */
[----:B------:R-:W1:Y:S01]  /*1000*/  S2UR UR36, SR_CTAID.Z ;  /* 0x00000000002479c3 */ /* 0x000e620000002700 */
[----:B--2---:R-:W-:Y:S02]  /*1010*/  ISETP.GE.AND P0, PT, R9, 0x1, PT ;  /* 0x000000010900780c */ /* 0x004fe40003f06270 */
[----:B------:R-:W-:Y:S01]  /*1020*/  I2FP.F32.U32 R2, R20 ;  /* 0x0000001400027245 */ /* 0x000fe20000201000 */
[----:B------:R-:W-:-:S04]  /*1030*/  FMUL R4, R4, UR8 ;  /* 0x0000000804047c20 */ /* 0x000fc80008400000 */
[----:B---3--:R-:W-:Y:S01]  /*1040*/  FMUL R2, R2, UR6 ;  /* 0x0000000602027c20 */ /* 0x008fe20008400000 */
[----:B------:R-:W2:Y:S01]  /*1050*/  F2I.U32.TRUNC.NTZ R60, R4 ;  /* 0x00000004003c7305 */ /* 0x000ea2000020f000 */
[----:B------:R-:W3:Y:S07]  /*1060*/  LDCU UR6, c[0x0][0xb30] ;  /* 0x00016600ff0677ac */ /* 0x000eee0008000800 */
[----:B------:R-:W1:Y:S01]  /*1070*/  F2I.U32.TRUNC.NTZ R3, R2 ;  /* 0x0000000200037305 */ /* 0x000e62000020f000 */
[----:B--2---:R-:W-:-:S04]  /*1080*/  IMAD.MOV R60, RZ, RZ, -R60 ;  /* 0x000000ffff3c7224 */ /* 0x004fc800078e0a3c */
[----:B----4-:R-:W-:Y:S01]  /*1090*/  IMAD R60, R0, R60, R11 ;  /* 0x0000003c003c7224 */ /* 0x010fe200078e020b */
[----:B------:R-:W-:Y:S01]  /*10a0*/  PRMT R0, RZ, 0x7610, R0 ;  /* 0x00007610ff007816 */ /* 0x000fe20000000000 */
[----:B---3--:R-:W-:Y:S01]  /*10b0*/  UISETP.NE.AND UP3, UPT, UR6, 0x1, UPT ;  /* 0x000000010600788c */ /* 0x008fe2000bf65270 */
[----:B-1----:R-:W-:-:S05]  /*10c0*/  IADD3 R3, PT, PT, -R3, RZ, RZ ;  /* 0x000000ff03037210 */ /* 0x002fca0007ffe1ff */
[----:B------:R-:W-:Y:S01]  /*10d0*/  IMAD R58, R58, R3, R20 ;  /* 0x000000033a3a7224 */ /* 0x000fe200078e0214 */
[----:B------:R-:W-:Y:S06]  /*10e0*/  BRA.U UP4, `(.L_x_17) ;  /* 0x0000000104247547 */ /* 0x000fec000b800000 */
[----:B------:R-:W-:Y:S01]  /*10f0*/  ISETP.NE.AND P1, PT, R58, RZ, PT ;  /* 0x000000ff3a00720c */ /* 0x000fe20003f25270 */
[----:B------:R-:W-:Y:S01]  /*1100*/  IMAD.MOV.U32 R0, RZ, RZ, 0x3 ;  /* 0x00000003ff007424 */ /* 0x000fe200078e00ff */
[C---:B------:R-:W-:Y:S02]  /*1110*/  LOP3.LUT R3, R60.reuse, 0xfffffffe, RZ, 0xc0, !PT ;  /* 0xfffffffe3c037812 */ /* 0x040fe400078ec0ff */
[----:B------:R-:W-:Y:S02]  /*1120*/  ISETP.LT.U32.OR P1, PT, R60, 0x2, !P1 ;  /* 0x000000023c00780c */ /* 0x000fe40004f21470 */
[----:B------:R-:W-:Y:S02]  /*1130*/  SHF.L.U32 R0, R0, R3, RZ ;  /* 0x0000000300007219 */ /* 0x000fe400000006ff */
[----:B------:R-:W-:Y:S02]  /*1140*/  SEL R5, RZ, 0x1, !P1 ;  /* 0x00000001ff057807 */ /* 0x000fe40004800000 */
[----:B------:R-:W-:-:S05]  /*1150*/  SEL R2, RZ, 0x2, !P1 ;  /* 0x00000002ff027807 */ /* 0x000fca0004800000 */
[----:B------:R-:W-:-:S05]  /*1160*/  IMAD.IADD R2, R5, 0x1, R2 ;  /* 0x0000000105027824 */ /* 0x000fca00078e0202 */
[----:B------:R-:W-:Y:S02]  /*1170*/  PRMT R8, R2, 0x7610, R8 ;  /* 0x0000761002087816 */ /* 0x000fe40000000008 */
.L_x_17:
[----:B------:R-:W-:Y:S05]  /*1180*/  @!P0 BRA `(.L_x_18) ;  /* 0x0000000000b88947 */ /* 0x000fea0003800000 */
[----:B------:R-:W1:Y:S01]  /*1190*/  LDC.64 R4, c[0x0][0xb18] ;  /* 0x0002c600ff047b82 */ /* 0x000e620000000a00 */
[----:B------:R-:W-:-:S07]  /*11a0*/  ISETP.NE.AND P0, PT, R9, 0x1, PT ;  /* 0x000000010900780c */ /* 0x000fce0003f05270 */
[----:B------:R-:W2:Y:S08]  /*11b0*/  LDC R14, c[0x0][0xb0c] ;  /* 0x0002c300ff0e7b82 */ /* 0x000eb00000000800 */
[----:B------:R-:W3:Y:S08]  /*11c0*/  LDC R13, c[0x0][0x370] ;  /* 0x0000dc00ff0d7b82 */ /* 0x000ef00000000800 */
[----:B------:R-:W4:Y:S01]  /*11d0*/  LDC R16, c[0x0][0x374] ;  /* 0x0000dd00ff107b82 */ /* 0x000f220000000800 */
[----:B-1----:R-:W-:-:S07]  /*11e0*/  ISETP.NE.AND P1, PT, R4, 0x1, PT ;  /* 0x000000010400780c */ /* 0x002fce0003f25270 */
[----:B------:R-:W3:Y:S01]  /*11f0*/  LDC.64 R6, c[0x0][0xb10] ;  /* 0x0002c400ff067b82 */ /* 0x000ee20000000a00 */
[----:B--2---:R-:W-:-:S07]  /*1200*/  ISETP.NE.AND P2, PT, R14, 0x1, PT ;  /* 0x000000010e00780c */ /* 0x004fce0003f45270 */
[----:B------:R-:W1:Y:S08]  /*1210*/  LDC R12, c[0x0][0xb20] ;  /* 0x0002c800ff0c7b82 */ /* 0x000e700000000800 */
[----:B------:R-:W2:Y:S01]  /*1220*/  LDC.64 R2, c[0x0][0xb28] ;  /* 0x0002ca00ff027b82 */ /* 0x000ea20000000a00 */
[----:B----4-:R-:W-:-:S04]  /*1230*/  IMAD.HI.U32 R15, R16, R5, RZ ;  /* 0x00000005100f7227 */ /* 0x010fc800078e00ff */
[----:B------:R-:W-:-:S04]  /*1240*/  IMAD.HI.U32 R5, R20, R5, RZ ;  /* 0x0000000514057227 */ /* 0x000fc800078e00ff */
[----:B---3--:R-:W-:-:S04]  /*1250*/  IMAD.HI.U32 R18, R13, R6, RZ ;  /* 0x000000060d127227 */ /* 0x008fc800078e00ff */
[C---:B------:R-:W-:Y:S01]  /*1260*/  IMAD.HI.U32 R22, R11.reuse, R6, RZ ;  /* 0x000000060b167227 */ /* 0x040fe200078e00ff */
[-C--:B------:R-:W-:Y:S02]  /*1270*/  @P2 SHF.R.U32.HI R13, RZ, R7.reuse, R18 ;  /* 0x00000007ff0d2219 */ /* 0x080fe40000011612 */
[-C--:B-1----:R-:W-:Y:S02]  /*1280*/  @P1 SHF.R.U32.HI R16, RZ, R12.reuse, R15 ;  /* 0x0000000cff101219 */ /* 0x082fe4000001160f */
[----:B------:R-:W-:Y:S02]  /*1290*/  SHF.R.U32.HI R5, RZ, R12, R5 ;  /* 0x0000000cff057219 */ /* 0x000fe40000011605 */
[----:B------:R-:W-:Y:S02]  /*12a0*/  SHF.R.U32.HI R22, RZ, R7, R22 ;  /* 0x00000007ff167219 */ /* 0x000fe40000011616 */
[----:B------:R-:W-:Y:S01]  /*12b0*/  SEL R5, R20, R5, !P1 ;  /* 0x0000000514057207 */ /* 0x000fe20004800000 */
[----:B--2---:R-:W-:Y:S01]  /*12c0*/  IMAD.HI.U32 R18, R16, R2, RZ ;  /* 0x0000000210127227 */ /* 0x004fe200078e00ff */
[----:B------:R-:W-:-:S02]  /*12d0*/  SEL R21, R11, R22, !P2 ;  /* 0x000000160b157207 */ /* 0x000fc40005000000 */
[----:B------:R-:W-:Y:S01]  /*12e0*/  IADD3 R7, PT, PT, -R5, RZ, RZ ;  /* 0x000000ff05077210 */ /* 0x000fe20007ffe1ff */
[----:B------:R-:W-:Y:S01]  /*12f0*/  IMAD.HI.U32 R6, R13, R2, RZ ;  /* 0x000000020d067227 */ /* 0x000fe200078e00ff */
[----:B------:R-:W-:-:S03]  /*1300*/  @P0 SHF.R.U32.HI R16, RZ, R3, R18 ;  /* 0x00000003ff100219 */ /* 0x000fc60000011612 */
[----:B------:R-:W-:Y:S01]  /*1310*/  IMAD R7, R4, R7, R20 ;  /* 0x0000000704077224 */ /* 0x000fe200078e0214 */
[----:B------:R-:W-:Y:S01]  /*1320*/  @P0 SHF.R.U32.HI R13, RZ, R3, R6 ;  /* 0x00000003ff0d0219 */ /* 0x000fe20000011606 */
[----:B------:R-:W-:-:S04]  /*1330*/  IMAD R16, R16, R9, RZ ;  /* 0x0000000910107224 */ /* 0x000fc800078e02ff */
[----:B------:R-:W-:Y:S01]  /*1340*/  IMAD R6, R13, R9, RZ ;  /* 0x000000090d067224 */ /* 0x000fe200078e02ff */
[----:B------:R-:W-:-:S04]  /*1350*/  ISETP.GE.AND P1, PT, R5, R16, PT ;  /* 0x000000100500720c */ /* 0x000fc80003f26270 */
[----:B------:R-:W-:Y:S01]  /*1360*/  ISETP.GE.OR P1, PT, R21, R6, P1 ;  /* 0x000000061500720c */ /* 0x000fe20000f26670 */
[----:B------:R-:W-:-:S05]  /*1370*/  IMAD.HI.U32 R6, R5, R2, RZ ;  /* 0x0000000205067227 */ /* 0x000fca00078e00ff */
[----:B------:R-:W-:-:S04]  /*1380*/  SHF.R.U32.HI R6, RZ, R3, R6 ;  /* 0x00000003ff067219 */ /* 0x000fc80000011606 */
[----:B------:R-:W-:-:S03]  /*1390*/  SEL R6, R5, R6, !P0 ;  /* 0x0000000605067207 */ /* 0x000fc60004000000 */
[----:B------:R-:W-:Y:S01]  /*13a0*/  @!P1 IMAD.HI.U32 R12, R21, R2, RZ ;  /* 0x00000002150c9227 */ /* 0x000fe200078e00ff */
[----:B------:R-:W-:-:S04]  /*13b0*/  IADD3 R2, PT, PT, -R6, RZ, RZ ;  /* 0x000000ff06027210 */ /* 0x000fc80007ffe1ff */
[----:B------:R-:W-:Y:S01]  /*13c0*/  @!P1 SHF.R.U32.HI R12, RZ, R3, R12 ;  /* 0x00000003ff0c9219 */ /* 0x000fe2000001160c */
[----:B------:R-:W-:-:S03]  /*13d0*/  IMAD R2, R9, R2, R5 ;  /* 0x0000000209027224 */ /* 0x000fc600078e0205 */
[----:B------:R-:W-:-:S05]  /*13e0*/  @!P1 SEL R3, R21, R12, !P0 ;  /* 0x0000000c15039207 */ /* 0x000fca0004000000 */
[--C-:B------:R-:W-:Y:S02]  /*13f0*/  @!P1 IMAD.IADD R6, R6, 0x1, -R3.reuse ;  /* 0x0000000106069824 */ /* 0x100fe400078e0a03 */
[----:B------:R-:W-:Y:S01]  /*1400*/  @!P1 IMAD R3, R2, R13, R3 ;  /* 0x0000000d02039224 */ /* 0x000fe200078e0203 */
[----:B------:R-:W-:Y:S01]  /*1410*/  IADD3 R2, PT, PT, -R21, RZ, RZ ;  /* 0x000000ff15027210 */ /* 0x000fe20007ffe1ff */
[----:B------:R-:W-:Y:S02]  /*1420*/  @!P1 IMAD R5, R6, R9, R21 ;  /* 0x0000000906059224 */ /* 0x000fe400078e0215 */
[----:B------:R-:W-:Y:S02]  /*1430*/  @!P1 IMAD.MOV.U32 R21, RZ, RZ, R3 ;  /* 0x000000ffff159224 */ /* 0x000fe400078e0003 */
[----:B------:R-:W-:Y:S02]  /*1440*/  IMAD R2, R14, R2, R11 ;  /* 0x000000020e027224 */ /* 0x000fe400078e020b */
[----:B------:R-:W-:-:S02]  /*1450*/  IMAD R20, R5, R4, R7 ;  /* 0x0000000405147224 */ /* 0x000fc400078e0207 */
[----:B------:R-:W-:Y:S02]  /*1460*/  IMAD R21, R21, R14, R2 ;  /* 0x0000000e15157224 */ /* 0x000fe400078e0202 */
.L_x_18:
[----:B------:R-:W-:Y:S05]  /*1470*/  BRA.U UP3, `(.L_x_19) ;  /* 0x0000000103407547 */ /* 0x000fea000b800000 */
[----:B------:R-:W1:Y:S08]  /*1480*/  LDC.64 R4, c[0x0][0xb10] ;  /* 0x0002c400ff047b82 */ /* 0x000e700000000a00 */
[----:B------:R-:W2:Y:S08]  /*1490*/  LDC.64 R2, c[0x0][0xb18] ;  /* 0x0002c600ff027b82 */ /* 0x000eb00000000a00 */
[----:B------:R-:W3:Y:S08]  /*14a0*/  LDC R6, c[0x0][0xb20] ;  /* 0x0002c800ff067b82 */ /* 0x000ef00000000800 */
[----:B------:R-:W4:Y:S01]  /*14b0*/  LDC R12, c[0x0][0xb0c] ;  /* 0x0002c300ff0c7b82 */ /* 0x000f220000000800 */
[----:B-1----:R-:W-:-:S05]  /*14c0*/  IMAD.HI.U32 R4, R21, R4, RZ ;  /* 0x0000000415047227 */ /* 0x002fca00078e00ff */
[----:B------:R-:W-:Y:S01]  /*14d0*/  SHF.R.U32.HI R4, RZ, R5, R4 ;  /* 0x00000005ff047219 */ /* 0x000fe20000011604 */
[----:B--2---:R-:W-:Y:S01]  /*14e0*/  IMAD.HI.U32 R3, R20, R3, RZ ;  /* 0x0000000314037227 */ /* 0x004fe200078e00ff */
[----:B------:R-:W-:-:S04]  /*14f0*/  ISETP.NE.AND P0, PT, R2, 0x1, PT ;  /* 0x000000010200780c */ /* 0x000fc80003f05270 */
[----:B---3--:R-:W-:-:S04]  /*1500*/  SHF.R.U32.HI R3, RZ, R6, R3 ;  /* 0x00000006ff037219 */ /* 0x008fc80000011603 */
[----:B------:R-:W-:Y:S02]  /*1510*/  SEL R3, R20, R3, !P0 ;  /* 0x0000000314037207 */ /* 0x000fe40004000000 */
[----:B----4-:R-:W-:-:S04]  /*1520*/  ISETP.NE.AND P1, PT, R12, 0x1, PT ;  /* 0x000000010c00780c */ /* 0x010fc80003f25270 */
[----:B------:R-:W-:-:S05]  /*1530*/  SEL R6, R21, R4, !P1 ;  /* 0x0000000415067207 */ /* 0x000fca0004800000 */
[----:B------:R-:W-:Y:S02]  /*1540*/  IMAD.IADD R4, R3, 0x1, -R6 ;  /* 0x0000000103047824 */ /* 0x000fe400078e0a06 */
[----:B------:R-:W-:Y:S02]  /*1550*/  IMAD.IADD R3, R6, 0x1, -R3 ;  /* 0x0000000106037824 */ /* 0x000fe400078e0a03 */
[----:B------:R-:W-:Y:S02]  /*1560*/  IMAD R21, R4, R12, R21 ;  /* 0x0000000c04157224 */ /* 0x000fe400078e0215 */
[----:B------:R-:W-:Y:S02]  /*1570*/  IMAD R20, R3, R2, R20 ;  /* 0x0000000203147224 */ /* 0x000fe400078e0214 */
.L_x_19:
[----:B------:R-:W-:Y:S05]  /*1580*/  BRA.U !UP1, `(.L_x_20) ;  /* 0x00000001090c7547 */ /* 0x000fea000b800000 */
[----:B------:R-:W-:Y:S01]  /*1590*/  UCGABAR_WAIT ;  /* 0x0000000000007dc7 */ /* 0x000fe20008000000 */
[----:B------:R-:W-:Y:S01]  /*15a0*/  CCTL.IVALL ;  /* 0x00000000ff00798f */ /* 0x000fe20002000000 */
[----:B------:R-:W-:Y:S05]  /*15b0*/  BRA `(.L_x_21) ;  /* 0x0000000000047947 */ /* 0x000fea0003800000 */
.L_x_20:
[----:B------:R-:W-:Y:S06]  /*15c0*/  BAR.SYNC.DEFER_BLOCKING 0x0 ;  /* 0x0000000000007b1d */ /* 0x000fec0000010000 */
.L_x_21:
[----:B------:R-:W-:Y:S05]  /*15d0*/  BRA.U UP2, `(.L_x_22) ;  /* 0x0000001502a07547 */ /* 0x000fea000b800000 */
[----:B------:R-:W1:Y:S01]  /*15e0*/  LDCU UR15, c[0x0][0x38c] ;  /* 0x00007180ff0f77ac */ /* 0x000e620008000800 */
[----:B------:R-:W2:Y:S01]  /*15f0*/  LDC R9, c[0x0][0x370] ;  /* 0x0000dc00ff097b82 */ /* 0x000ea20000000800 */
[C---:B------:R-:W-:Y:S01]  /*1600*/  IMAD.SHL.U32 R17, R11.reuse, 0x20, RZ ;  /* 0x000000200b117824 */ /* 0x040fe200078e00ff */
[----:B------:R-:W-:Y:S01]  /*1610*/  PLOP3.LUT P1, PT, PT, PT, UP5, 0x80, 0x8 ;  /* 0x000000000008781c */ /* 0x000fe20003f2f058 */
[----:B------:R-:W-:Y:S01]  /*1620*/  HFMA2 R15, -RZ, RZ, 0, 5.9604644775390625e-08 ;  /* 0x00000001ff0f7431 */ /* 0x000fe200000001ff */
[----:B------:R-:W-:Y:S01]  /*1630*/  UISETP.NE.AND UP1, UPT, UR10, URZ, UPT ;  /* 0x000000ff0a00728c */ /* 0x000fe2000bf25270 */
[----:B------:R-:W-:Y:S01]  /*1640*/  HFMA2 R12, -RZ, RZ, 0, 0 ;  /* 0x00000000ff0c7431 */ /* 0x000fe200000001ff */
[----:B------:R-:W-:Y:S01]  /*1650*/  ISETP.NE.AND P4, PT, R10, RZ, P5 ;  /* 0x000000ff0a00720c */ /* 0x000fe20002f85270 */
[----:B------:R-:W-:Y:S01]  /*1660*/  IMAD.SHL.U32 R16, R11, 0x40, RZ ;  /* 0x000000400b107824 */ /* 0x000fe200078e00ff */
[----:B------:R-:W3:Y:S01]  /*1670*/  LDC R0, c[0x0][0x374] ;  /* 0x0000dd00ff007b82 */ /* 0x000ee20000000800 */
[----:B------:R-:W-:Y:S01]  /*1680*/  PLOP3.LUT P1, PT, P1, PT, PT, 0x8, 0x80 ;  /* 0x000000000080781c */ /* 0x000fe20000f2e170 */
[----:B------:R-:W-:Y:S01]  /*1690*/  IMAD.MOV.U32 R14, RZ, RZ, RZ ;  /* 0x000000ffff0e7224 */ /* 0x000fe200078e00ff */
[----:B------:R-:W-:Y:S01]  /*16a0*/  MOV R8, 0x1 ;  /* 0x0000000100087802 */ /* 0x000fe20000000f00 */
[----:B------:R-:W-:Y:S01]  /*16b0*/  IMAD.MOV.U32 R10, RZ, RZ, RZ ;  /* 0x000000ffff0a7224 */ /* 0x000fe200078e00ff */
[----:B------:R-:W-:Y:S01]  /*16c0*/  LOP3.LUT R17, R17, 0x20, RZ, 0xc0, !PT ;  /* 0x0000002011117812 */ /* 0x000fe200078ec0ff */
[----:B------:R-:W4:Y:S01]  /*16d0*/  LDCU.64 UR30, c[0x0][0x348] ;  /* 0x00006900ff1e77ac */ /* 0x000f220008000a00 */
[----:B-1----:R-:W-:-:S02]  /*16e0*/  UIADD3 UR4, UPT, UPT, UR15, 0x7f, URZ ;  /* 0x0000007f0f047890 */ /* 0x002fc4000fffe0ff */
[----:B------:R-:W-:Y:S02]  /*16f0*/  USEL UR7, UR7, 0x2, UP1 ;  /* 0x0000000207077887 */ /* 0x000fe40008800000 */
[----:B------:R-:W-:Y:S01]  /*1700*/  USHF.R.S32.HI UR22, URZ, 0x1f, UR4 ;  /* 0x0000001fff167899 */ /* 0x000fe20008011404 */
[----:B------:R-:W-:-:S03]  /*1710*/  UMOV UR13, URZ ;  /* 0x000000ff000d7c82 */ /* 0x000fc60008000000 */
[----:B------:R-:W-:Y:S02]  /*1720*/  ULEA.HI UR22, UR22, UR4, URZ, 0x7 ;  /* 0x0000000416167291 */ /* 0x000fe4000f8f38ff */
[----:B------:R-:W-:Y:S02]  /*1730*/  UIADD3 UR4, UPT, UPT, UR15, -0x1, URZ ;  /* 0xffffffff0f047890 */ /* 0x000fe4000fffe0ff */
[----:B------:R-:W-:Y:S02]  /*1740*/  USHF.R.S32.HI UR22, URZ, 0x7, UR22 ;  /* 0x00000007ff167899 */ /* 0x000fe40008011416 */
[----:B------:R-:W-:Y:S02]  /*1750*/  UISETP.GE.U32.AND UP2, UPT, UR4, -0xff, UPT ;  /* 0xffffff010400788c */ /* 0x000fe4000bf46070 */
[----:B------:R-:W-:Y:S02]  /*1760*/  UISETP.LT.U32.AND UP0, UPT, UR22, 0x8, UPT ;  /* 0x000000081600788c */ /* 0x000fe4000bf01070 */
[----:B------:R-:W-:-:S02]  /*1770*/  UIADD3 UR15, UPT, UPT, UR15, 0xfe, URZ ;  /* 0x000000fe0f0f7890 */ /* 0x000fc4000fffe0ff */
[----:B------:R-:W-:-:S04]  /*1780*/  USEL UR21, UR22, 0x8, UP0 ;  /* 0x0000000816157887 */ /* 0x000fc80008000000 */
[----:B------:R-:W-:Y:S02]  /*1790*/  UIADD3 UR6, UPT, UPT, UR21, -0x1, URZ ;  /* 0xffffffff15067890 */ /* 0x000fe4000fffe0ff */
[----:B------:R-:W-:Y:S02]  /*17a0*/  @UP2 UIADD3 UR6, UPT, UPT, UR21, URZ, URZ ;  /* 0x000000ff15062290 */ /* 0x000fe4000fffe0ff */
[----:B------:R-:W-:Y:S02]  /*17b0*/  UIADD3 UR14, UPT, UPT, UR22, -UR21, URZ ;  /* 0x80000015160e7290 */ /* 0x000fe4000fffe0ff */
[----:B------:R-:W-:Y:S02]  /*17c0*/  UIADD3 UR5, UPT, UPT, UR6, 0x1, URZ ;  /* 0x0000000106057890 */ /* 0x000fe4000fffe0ff */
[----:B--2-4-:R-:W-:-:S12]  /*17d0*/  UIADD3 UR6, UPT, UPT, -UR6, URZ, URZ ;  /* 0x000000ff06067290 */ /* 0x014fd8000fffe1ff */
.L_x_42:
[----:B------:R-:W-:Y:S01]  /*17e0*/  UISETP.NE.AND UP0, UPT, UR37, URZ, UPT ;  /* 0x000000ff2500728c */ /* 0x000fe2000bf05270 */
[----:B------:R-:W1:Y:S08]  /*17f0*/  S2UR UR37, SR_CgaCtaId ;  /* 0x00000000002579c3 */ /* 0x000e700000008800 */
[----:B------:R-:W-:Y:S05]  /*1800*/  BRA.U UP0, `(.L_x_23) ;  /* 0x0000000100347547 */ /* 0x000fea000b800000 */
[----:B------:R-:W2:Y:S01]  /*1810*/  S2R R2, SR_CgaCtaId ;  /* 0x0000000000027919 */ /* 0x000ea20000008800 */
[----:B------:R-:W-:-:S04]  /*1820*/  MOV R3, 0x400 ;  /* 0x0000040000037802 */ /* 0x000fc80000000f00 */
[----:B--2---:R-:W-:Y:S02]  /*1830*/  LEA R3, R2, R3, 0x18 ;  /* 0x0000000302037211 */ /* 0x004fe400078ec0ff */
[----:B------:R-:W-:-:S03]  /*1840*/  SHF.L.U32 R2, R8, 0x1f, RZ ;  /* 0x0000001f08027819 */ /* 0x000fc600000006ff */
[----:B------:R-:W-:-:S04]  /*1850*/  IMAD R3, R10, 0x8, R3 ;  /* 0x000000080a037824 */ /* 0x000fc800078e0203 */
[----:B------:R-:W2:Y:S02]  /*1860*/  SYNCS.PHASECHK.TRANS64.TRYWAIT P0, [R3+URZ+0x130], R2 ;  /* 0x00013002030075a7 */ /* 0x000ea400080011ff */
[----:B--2---:R-:W-:Y:S05]  /*1870*/  @!P0 BRA `(.L_x_24) ;  /* 0x0000006000dc8947 */ /* 0x004fea0003800000 */
.L_x_137:
[----:B------:R-:W-:Y:S01]  /*1880*/  VIADD R10, R10, 0x1 ;  /* 0x000000010a0a7836 */ /* 0x000fe20000000000 */
[----:B------:R2:W-:Y:S04]  /*1890*/  SYNCS.ARRIVE.TRANS64.A1T0 RZ, [R3+URZ+0x120], RZ ;  /* 0x000120ff03ff79a7 */ /* 0x0005e800081000ff */
[----:B------:R-:W-:-:S04]  /*18a0*/  ISETP.NE.AND P0, PT, R10, 0x2, PT ;  /* 0x000000020a00780c */ /* 0x000fc80003f05270 */
[----:B------:R-:W-:Y:S02]  /*18b0*/  SEL R10, R10, RZ, P0 ;  /* 0x000000ff0a0a7207 */ /* 0x000fe40000000000 */
[----:B--2---:R-:W-:-:S04]  /*18c0*/  SEL R3, RZ, 0x1, P0 ;  /* 0x00000001ff037807 */ /* 0x004fc80000000000 */
[----:B------:R-:W-:-:S07]  /*18d0*/  LOP3.LUT R8, R8, R3, RZ, 0x3c, !PT ;  /* 0x0000000308087212 */ /* 0x000fce00078e3cff */
.L_x_23:
[----:B------:R-:W-:Y:S01]  /*18e0*/  UMOV UR4, 0x400 ;  /* 0x0000040000047882 */ /* 0x000fe20000000000 */
[----:B------:R-:W-:Y:S01]  /*18f0*/  LEA.HI R3, R21, R21, RZ, 0x1 ;  /* 0x0000001515037211 */ /* 0x000fe200078f08ff */
[----:B-1----:R-:W-:Y:S01]  /*1900*/  ULEA UR4, UR37, UR4, 0x18 ;  /* 0x0000000425047291 */ /* 0x002fe2000f8ec0ff */
[----:B------:R-:W-:Y:S01]  /*1910*/  SHF.L.U32 R2, R15, 0x1f, RZ ;  /* 0x0000001f0f027819 */ /* 0x000fe200000006ff */
[----:B------:R-:W-:Y:S01]  /*1920*/  UISETP.GE.U32.AND UP0, UPT, UR15, 0xff, UPT ;  /* 0x000000ff0f00788c */ /* 0x000fe2000bf06070 */
[----:B------:R-:W-:Y:S01]  /*1930*/  R2UR UR35, R16 ;  /* 0x00000000102372ca */ /* 0x000fe200000e0000 */
[----:B------:R-:W-:Y:S01]  /*1940*/  ULEA UR8, UR13, UR4, 0x3 ;  /* 0x000000040d087291 */ /* 0x000fe2000f8e18ff */
[----:B------:R-:W-:Y:S01]  /*1950*/  IMAD.SHL.U32 R3, R3, 0x40, RZ ;  /* 0x0000004003037824 */ /* 0x000fe200078e00ff */
[----:B------:R-:W-:Y:S01]  /*1960*/  R2UR UR19, R17 ;  /* 0x00000000111372ca */ /* 0x000fe200000e0000 */
[----:B------:R-:W-:-:S03]  /*1970*/  UMOV UR23, URZ ;  /* 0x000000ff00177c82 */ /* 0x000fc60008000000 */
[----:B------:R-:W-:-:S03]  /*1980*/  LOP3.LUT R3, R3, 0xffffff80, RZ, 0xc0, !PT ;  /* 0xffffff8003037812 */ /* 0x000fc600078ec0ff */
[----:B------:R1:W2:Y:S01]  /*1990*/  SYNCS.PHASECHK.TRANS64.TRYWAIT P0, [UR8+0x40], R2 ;  /* 0x00004002ff0075a7 */ /* 0x0002a20008001108 */
[----:B------:R-:W-:Y:S02]  /*19a0*/  R2UR UR9, R3 ;  /* 0x00000000030972ca */ /* 0x000fe400000e0000 */
[----:B------:R-:W-:-:S11]  /*19b0*/  R2UR UR8, R20 ;  /* 0x00000000140872ca */ /* 0x000fd600000e0000 */
[----:B------:R-:W-:Y:S02]  /*19c0*/  ULOP3.LUT UR35, UR9, 0x40, UR35, 0xf8, !UPT ;  /* 0x0000004009237892 */ /* 0x000fe4000f8ef823 */
[----:B------:R-:W-:Y:S01]  /*19d0*/  ULEA UR19, UR8, UR19, 0x6 ;  /* 0x0000001308137291 */ /* 0x000fe2000f8e30ff */
[----:B------:R-:W-:Y:S11]  /*19e0*/  BRA.U !UP0, `(.L_x_25) ;  /* 0x0000000108f07547 */ /* 0x000ff6000b800000 */
[----:B------:R-:W-:Y:S01]  /*19f0*/  UMOV UR29, UR6 ;  /* 0x00000006001d7c82 */ /* 0x000fe20008000000 */
[----:B------:R-:W-:Y:S01]  /*1a00*/  UMOV UR44, UR13 ;  /* 0x0000000d002c7c82 */ /* 0x000fe20008000000 */
[----:B------:R-:W-:-:S05]  /*1a10*/  UMOV UR26, 0x40 ;  /* 0x00000040001a7882 */ /* 0x000fca0000000000 */
.L_x_31:
[----:B------:R-:W-:Y:S01]  /*1a20*/  ULEA UR33, UR44, UR4, 0x3 ;  /* 0x000000042c217291 */ /* 0x000fe2000f8e18ff */
[----:B------:R-:W-:Y:S01]  /*1a30*/  @P5 MOV R3, 0xc000 ;  /* 0x0000c00000035802 */ /* 0x000fe20000000f00 */
[----:B-12---:R-:W-:Y:S10]  /*1a40*/  @P0 BRA `(.L_x_26) ;  /* 0x00000000000c0947 */ /* 0x006ff40003800000 */
[----:B------:R-:W-:-:S04]  /*1a50*/  SHF.L.U32 R5, R15, 0x1f, RZ ;  /* 0x0000001f0f057819 */ /* 0x000fc800000006ff */
[----:B------:R-:W2:Y:S02]  /*1a60*/  SYNCS.PHASECHK.TRANS64.TRYWAIT P0, [UR33+0x40], R5 ;  /* 0x00004005ff0075a7 */ /* 0x000ea40008001121 */
[----:B--2---:R-:W-:Y:S05]  /*1a70*/  @!P0 BRA `(.L_x_27) ;  /* 0x0000006000708947 */ /* 0x004fea0003800000 */
.L_x_26:
[----:B------:R2:W-:Y:S01]  /*1a80*/  @P5 SYNCS.ARRIVE.TRANS64 RZ, [UR33], R3 ;  /* 0x00000003ffff59a7 */ /* 0x0005e20008000021 */
[----:B------:R-:W-:Y:S02]  /*1a90*/  ULOP3.LUT UR8, UR7, 0x2, URZ, 0xfc, !UPT ;  /* 0x0000000207087892 */ /* 0x000fe4000f8efcff */
[----:B------:R-:W-:Y:S02]  /*1aa0*/  UIADD3 UR29, UPT, UPT, UR29, 0x1, URZ ;  /* 0x000000011d1d7890 */ /* 0x000fe4000fffe0ff */
[----:B------:R-:W-:Y:S02]  /*1ab0*/  UISETP.NE.AND UP0, UPT, UR8, 0x2, UPT ;  /* 0x000000020800788c */ /* 0x000fe4000bf05270 */
[----:B------:R-:W-:-:S07]  /*1ac0*/  UISETP.NE.AND UP2, UPT, UR29, 0x1, UPT ;  /* 0x000000011d00788c */ /* 0x000fce000bf45270 */
[----:B------:R-:W-:Y:S05]  /*1ad0*/  BRA.U UP0, `(.L_x_28) ;  /* 0x0000000100047547 */ /* 0x000fea000b800000 */
[----:B------:R-:W-:Y:S05]  /*1ae0*/  BPT.TRAP 0x1 ;  /* 0x000000040000795c */ /* 0x000fea0000300000 */
.L_x_28:
[----:B------:R-:W-:Y:S04]  /*1af0*/  BSSY.RECONVERGENT B0, `(.L_x_29) ;  /* 0x0000003000007945 */ /* 0x000fe80003800200 */
[----:B------:R-:W-:Y:S05]  /*1b00*/  @!P4 BRA `(.L_x_30) ;  /* 0x000000000004c947 */ /* 0x000fea0003800000 */
[----:B------:R-:W-:Y:S05]  /*1b10*/  BPT.TRAP 0x1 ;  /* 0x000000040000795c */ /* 0x000fea0000300000 */
.L_x_30:
[----:B------:R-:W-:Y:S05]  /*1b20*/  BSYNC.RECONVERGENT B0 ;  /* 0x0000000000007941 */ /* 0x000fea0003800200 */
.L_x_29:
[----:B------:R-:W-:Y:S02]  /*1b30*/  UIADD3 UR13, UPT, UPT, UR44, 0x1, URZ ;  /* 0x000000012c0d7890 */ /* 0x000fe4000fffe0ff */
[----:B------:R-:W-:Y:S02]  /*1b40*/  ULEA UR24, UR44, UR4, 0xe ;  /* 0x000000042c187291 */ /* 0x000fe4000f8e70ff */
[----:B------:R-:W-:Y:S02]  /*1b50*/  UISETP.NE.AND UP0, UPT, UR13, 0x8, UPT ;  /* 0x000000080d00788c */ /* 0x000fe4000bf05270 */
[----:B------:R-:W-:Y:S02]  /*1b60*/  UIADD3 UR42, UP1, UPT, UR30, 0x80, URZ ;  /* 0x000000801e2a7890 */ /* 0x000fe4000ff3e0ff */
[----:B------:R-:W-:Y:S02]  /*1b70*/  USEL UR9, URZ, 0x1, UP0 ;  /* 0x00000001ff097887 */ /* 0x000fe40008000000 */
[----:B------:R-:W-:-:S02]  /*1b80*/  USEL UR13, UR13, URZ, UP0 ;  /* 0x000000ff0d0d7287 */ /* 0x000fc40008000000 */
[----:B------:R-:W-:Y:S02]  /*1b90*/  UIADD3 UR40, UP0, UPT, UR30, 0x180, URZ ;  /* 0x000001801e287890 */ /* 0x000fe4000ff1e0ff */
[----:B------:R-:W-:Y:S01]  /*1ba0*/  ULEA UR8, UR13, UR4, 0x3 ;  /* 0x000000040d087291 */ /* 0x000fe2000f8e18ff */
[----:B------:R-:W-:Y:S01]  /*1bb0*/  LOP3.LUT R15, R15, UR9, RZ, 0x3c, !PT ;  /* 0x000000090f0f7c12 */ /* 0x000fe2000f8e3cff */
[----:B------:R-:W-:Y:S02]  /*1bc0*/  UIADD3 UR34, UPT, UPT, UR26, -0x40, URZ ;  /* 0xffffffc01a227890 */ /* 0x000fe4000fffe0ff */
[----:B------:R-:W-:Y:S01]  /*1bd0*/  ULOP3.LUT UR33, UR33, 0xfefffff8, URZ, 0xc0, !UPT ;  /* 0xfefffff821217892 */ /* 0x000fe2000f8ec0ff */
[----:B-1----:R-:W-:Y:S01]  /*1be0*/  SHF.L.U32 R2, R15, 0x1f, RZ ;  /* 0x0000001f0f027819 */ /* 0x002fe200000006ff */
[----:B------:R-:W-:Y:S02]  /*1bf0*/  UIADD3.X UR43, UPT, UPT, URZ, UR31, URZ, UP1, !UPT ;  /* 0x0000001fff2b7290 */ /* 0x000fe40008ffe4ff */
[----:B------:R-:W-:Y:S01]  /*1c00*/  UIADD3 UR32, UPT, UPT, UR24, 0x3300, URZ ;  /* 0x0000330018207890 */ /* 0x000fe2000fffe0ff */
[----:B------:R4:W1:Y:S01]  /*1c10*/  SYNCS.PHASECHK.TRANS64.TRYWAIT P0, [UR8+0x40], R2 ;  /* 0x00004002ff0075a7 */ /* 0x0008620008001108 */
[----:B------:R-:W-:-:S02]  /*1c20*/  ULEA UR8, UR44, UR4, 0xd ;  /* 0x000000042c087291 */ /* 0x000fc4000f8e68ff */
[----:B------:R-:W-:Y:S02]  /*1c30*/  UIADD3 UR24, UPT, UPT, UR24, 0x5300, URZ ;  /* 0x0000530018187890 */ /* 0x000fe4000fffe0ff */
[----:B------:R-:W-:Y:S02]  /*1c40*/  UIADD3.X UR41, UPT, UPT, URZ, UR31, URZ, UP0, !UPT ;  /* 0x0000001fff297290 */ /* 0x000fe400087fe4ff */
[----:B------:R-:W-:Y:S02]  /*1c50*/  UIADD3 UR16, UPT, UPT, UR8, 0x23300, URZ ;  /* 0x0002330008107890 */ /* 0x000fe4000fffe0ff */
[----:B------:R-:W-:Y:S01]  /*1c60*/  UIADD3 UR8, UPT, UPT, UR8, 0x24300, URZ ;  /* 0x0002430008087890 */ /* 0x000fe2000fffe0ff */
[----:B------:R-:W-:Y:S01]  /*1c70*/  UMOV UR38, 0x0 ;  /* 0x0000000000267882 */ /* 0x000fe20000000000 */
[----:B------:R-:W-:Y:S01]  /*1c80*/  UMOV UR39, 0x10000000 ;  /* 0x1000000000277882 */ /* 0x000fe20000000000 */
[----:B------:R-:W-:Y:S01]  /*1c90*/  UMOV UR27, UR35 ;  /* 0x00000023001b7c82 */ /* 0x000fe20008000000 */
[----:B------:R-:W-:Y:S01]  /*1ca0*/  UMOV UR28, UR36 ;  /* 0x00000024001c7c82 */ /* 0x000fe20008000000 */
[----:B------:R-:W-:Y:S01]  /*1cb0*/  UMOV UR25, UR33 ;  /* 0x0000002100197c82 */ /* 0x000fe20008000000 */
[----:B------:R-:W-:Y:S01]  /*1cc0*/  UMOV UR20, UR36 ;  /* 0x0000002400147c82 */ /* 0x000fe20008000000 */
[----:B------:R-:W-:Y:S01]  /*1cd0*/  UMOV UR17, UR33 ;  /* 0x0000002100117c82 */ /* 0x000fe20008000000 */
[----:B------:R-:W-:Y:S01]  /*1ce0*/  UMOV UR18, UR34 ;  /* 0x0000002200127c82 */ /* 0x000fe20008000000 */
[----:B------:R-:W-:Y:S01]  /*1cf0*/  UTMALDG.3D.2CTA [UR32], [UR42], desc[UR38] ;  /* 0x000026202a0075b4 */ /* 0x000fe20008211000 */
[----:B------:R-:W-:Y:S01]  /*1d00*/  UMOV UR10, UR26 ;  /* 0x0000001a000a7c82 */ /* 0x000fe20008000000 */
[----:B------:R-:W-:Y:S01]  /*1d10*/  UMOV UR11, UR19 ;  /* 0x00000013000b7c82 */ /* 0x000fe20008000000 */
[----:B------:R-:W-:Y:S01]  /*1d20*/  UMOV UR12, UR36 ;  /* 0x00000024000c7c82 */ /* 0x000fe20008000000 */
[----:B------:R-:W-:Y:S01]  /*1d30*/  UMOV UR9, UR33 ;  /* 0x0000002100097c82 */ /* 0x000fe20008000000 */
[----:B------:R-:W-:Y:S01]  /*1d40*/  UMOV UR23, UR5 ;  /* 0x0000000500177c82 */ /* 0x000fe20008000000 */
[----:B------:R-:W-:Y:S01]  /*1d50*/  UMOV UR44, UR13 ;  /* 0x0000000d002c7c82 */ /* 0x000fe20008000000 */
[----:B------:R2:W-:Y:S01]  /*1d60*/  UTMALDG.3D.2CTA [UR24], [UR42], desc[UR38] ;  /* 0x000026182a0075b4 */ /* 0x0005e20008211000 */
[----:B------:R4:W-:Y:S01]  /*1d70*/  UTMALDG.3D.2CTA [UR16], [UR40], desc[UR38] ;  /* 0x00002610280075b4 */ /* 0x0009e20008211000 */
[----:B------:R4:W-:Y:S01]  /*1d80*/  UTMALDG.3D.2CTA [UR8], [UR40], desc[UR38] ;  /* 0x00002608280075b4 */ /* 0x0009e20008211000 */
[----:B--2---:R-:W-:Y:S01]  /*1d90*/  UIADD3 UR26, UPT, UPT, UR26, 0x80, URZ ;  /* 0x000000801a1a7890 */ /* 0x004fe2000fffe0ff */
[----:B----4-:R-:W-:Y:S11]  /*1da0*/  BRA.U UP2, `(.L_x_31) ;  /* 0xfffffffd021c7547 */ /* 0x010ff6000b83ffff */
.L_x_25:
[----:B------:R-:W-:Y:S01]  /*1db0*/  ULEA UR8, UR13, UR4, 0x3 ;  /* 0x000000040d087291 */ /* 0x000fe2000f8e18ff */
[----:B-1----:R-:W-:Y:S01]  /*1dc0*/  SHF.L.U32 R2, R15, 0x1f, RZ ;  /* 0x0000001f0f027819 */ /* 0x002fe200000006ff */
[----:B------:R-:W-:Y:S01]  /*1dd0*/  @!P1 SYNCS.ARRIVE.TRANS64.A1T0 RZ, [UR4+0xb8], RZ ;  /* 0x0000b8ffffff99a7 */ /* 0x000fe20008100004 */
[----:B------:R-:W-:-:S06]  /*1de0*/  UISETP.GT.AND UP0, UPT, UR22, UR21, UPT ;  /* 0x000000151600728c */ /* 0x000fcc000bf04270 */
[----:B--2---:R1:W2:Y:S03]  /*1df0*/  SYNCS.PHASECHK.TRANS64.TRYWAIT P0, [UR8+0x40], R2 ;  /* 0x00004002ff0075a7 */ /* 0x0042a60008001108 */
[----:B------:R-:W-:Y:S05]  /*1e00*/  BRA.U !UP0, `(.L_x_32) ;  /* 0x0000000108e87547 */ /* 0x000fea000b800000 */
[----:B------:R-:W-:Y:S01]  /*1e10*/  UIADD3 UR29, UPT, UPT, UR14, UR23, URZ ;  /* 0x000000170e1d7290 */ /* 0x000fe2000fffe0ff */
[----:B------:R-:W-:-:S11]  /*1e20*/  UMOV UR44, UR13 ;  /* 0x0000000d002c7c82 */ /* 0x000fd60008000000 */
.L_x_38:
[----:B------:R-:W-:Y:S01]  /*1e30*/  ULEA UR33, UR44, UR4, 0x3 ;  /* 0x000000042c217291 */ /* 0x000fe2000f8e18ff */
[----:B--2---:R-:W-:Y:S01]  /*1e40*/  @P5 MOV R3, 0xc000 ;  /* 0x0000c00000035802 */ /* 0x004fe20000000f00 */
[----:B-12---:R-:W-:Y:S10]  /*1e50*/  @P0 BRA `(.L_x_33) ;  /* 0x00000000000c0947 */ /* 0x006ff40003800000 */
[----:B------:R-:W-:-:S04]  /*1e60*/  SHF.L.U32 R5, R15, 0x1f, RZ ;  /* 0x0000001f0f057819 */ /* 0x000fc800000006ff */
[----:B------:R-:W2:Y:S02]  /*1e70*/  SYNCS.PHASECHK.TRANS64.TRYWAIT P0, [UR33+0x40], R5 ;  /* 0x00004005ff0075a7 */ /* 0x000ea40008001121 */
[----:B--2---:R-:W-:Y:S05]  /*1e80*/  @!P0 BRA `(.L_x_34) ;  /* 0x0000005c00848947 */ /* 0x004fea0003800000 */
.L_x_33:
[----:B------:R2:W-:Y:S01]  /*1e90*/  @P5 SYNCS.ARRIVE.TRANS64 RZ, [UR33], R3 ;  /* 0x00000003ffff59a7 */ /* 0x0005e20008000021 */
[----:B------:R-:W-:-:S04]  /*1ea0*/  ULOP3.LUT UR8, UR7, 0x2, URZ, 0xfc, !UPT ;  /* 0x0000000207087892 */ /* 0x000fc8000f8efcff */
[----:B------:R-:W-:-:S09]  /*1eb0*/  UISETP.NE.AND UP0, UPT, UR8, 0x2, UPT ;  /* 0x000000020800788c */ /* 0x000fd2000bf05270 */
[----:B------:R-:W-:Y:S05]  /*1ec0*/  BRA.U UP0, `(.L_x_35) ;  /* 0x0000000100047547 */ /* 0x000fea000b800000 */
[----:B------:R-:W-:Y:S05]  /*1ed0*/  BPT.TRAP 0x1 ;  /* 0x000000040000795c */ /* 0x000fea0000300000 */
.L_x_35:
[----:B------:R-:W-:Y:S04]  /*1ee0*/  BSSY.RECONVERGENT B0, `(.L_x_36) ;  /* 0x0000003000007945 */ /* 0x000fe80003800200 */
[----:B------:R-:W-:Y:S05]  /*1ef0*/  @!P4 BRA `(.L_x_37) ;  /* 0x000000000004c947 */ /* 0x000fea0003800000 */
[----:B------:R-:W-:Y:S05]  /*1f00*/  BPT.TRAP 0x1 ;  /* 0x000000040000795c */ /* 0x000fea0000300000 */
.L_x_37:
[----:B------:R-:W-:Y:S05]  /*1f10*/  BSYNC.RECONVERGENT B0 ;  /* 0x0000000000007941 */ /* 0x000fea0003800200 */
.L_x_36:
[----:B------:R-:W-:Y:S02]  /*1f20*/  UIADD3 UR13, UPT, UPT, UR44, 0x1, URZ ;  /* 0x000000012c0d7890 */ /* 0x000fe4000fffe0ff */
[----:B------:R-:W-:Y:S02]  /*1f30*/  ULEA UR24, UR44, UR4, 0xe ;  /* 0x000000042c187291 */ /* 0x000fe4000f8e70ff */
[----:B------:R-:W-:Y:S02]  /*1f40*/  UISETP.NE.AND UP0, UPT, UR13, 0x8, UPT ;  /* 0x000000080d00788c */ /* 0x000fe4000bf05270 */
[----:B------:R-:W-:Y:S02]  /*1f50*/  UIADD3 UR42, UP1, UPT, UR30, 0x80, URZ ;  /* 0x000000801e2a7890 */ /* 0x000fe4000ff3e0ff */
[----:B------:R-:W-:Y:S02]  /*1f60*/  USEL UR9, URZ, 0x1, UP0 ;  /* 0x00000001ff097887 */ /* 0x000fe40008000000 */
[----:B------:R-:W-:-:S02]  /*1f70*/  USEL UR13, UR13, URZ, UP0 ;  /* 0x000000ff0d0d7287 */ /* 0x000fc40008000000 */
[----:B------:R-:W-:Y:S02]  /*1f80*/  USHF.L.U32 UR34, UR23, 0x7, URZ ;  /* 0x0000000717227899 */ /* 0x000fe400080006ff */
[----:B------:R-:W-:Y:S01]  /*1f90*/  ULEA UR8, UR13, UR4, 0x3 ;  /* 0x000000040d087291 */ /* 0x000fe2000f8e18ff */
[----:B------:R-:W-:Y:S01]  /*1fa0*/  LOP3.LUT R15, R15, UR9, RZ, 0x3c, !PT ;  /* 0x000000090f0f7c12 */ /* 0x000fe2000f8e3cff */
[----:B------:R-:W-:Y:S02]  /*1fb0*/  UIADD3 UR40, UP0, UPT, UR30, 0x180, URZ ;  /* 0x000001801e287890 */ /* 0x000fe4000ff1e0ff */
[----:B------:R-:W-:Y:S01]  /*1fc0*/  ULOP3.LUT UR33, UR33, 0xfefffff8, URZ, 0xc0, !UPT ;  /* 0xfefffff821217892 */ /* 0x000fe2000f8ec0ff */
[----:B-1----:R-:W-:Y:S01]  /*1fd0*/  SHF.L.U32 R2, R15, 0x1f, RZ ;  /* 0x0000001f0f027819 */ /* 0x002fe200000006ff */
[----:B------:R-:W-:Y:S02]  /*1fe0*/  UIADD3.X UR43, UPT, UPT, URZ, UR31, URZ, UP1, !UPT ;  /* 0x0000001fff2b7290 */ /* 0x000fe40008ffe4ff */
[----:B------:R-:W-:Y:S01]  /*1ff0*/  UIADD3 UR32, UPT, UPT, UR24, 0x3300, URZ ;  /* 0x0000330018207890 */ /* 0x000fe2000fffe0ff */
[----:B------:R4:W1:Y:S01]  /*2000*/  SYNCS.PHASECHK.TRANS64.TRYWAIT P0, [UR8+0x40], R2 ;  /* 0x00004002ff0075a7 */ /* 0x0008620008001108 */
[----:B------:R-:W-:-:S02]  /*2010*/  ULEA UR8, UR44, UR4, 0xd ;  /* 0x000000042c087291 */ /* 0x000fc4000f8e68ff */
[----:B------:R-:W-:Y:S02]  /*2020*/  UIADD3 UR26, UPT, UPT, UR34, 0x40, URZ ;  /* 0x00000040221a7890 */ /* 0x000fe4000fffe0ff */
        /* <DEDUP_REMOVED lines=12> */
[----:B------:R4:W-:Y:S01]  /*20f0*/  UTMALDG.3D.2CTA [UR32], [UR42], desc[UR38] ;  /* 0x000026202a0075b4 */ /* 0x0009e20008211000 */
[----:B------:R-:W-:Y:S01]  /*2100*/  UMOV UR11, UR19 ;  /* 0x00000013000b7c82 */ /* 0x000fe20008000000 */
[----:B------:R-:W-:Y:S01]  /*2110*/  UMOV UR12, UR36 ;  /* 0x00000024000c7c82 */ /* 0x000fe20008000000 */
[----:B------:R-:W-:Y:S01]  /*2120*/  UMOV UR9, UR33 ;  /* 0x0000002100097c82 */ /* 0x000fe20008000000 */
[----:B------:R-:W-:Y:S01]  /*2130*/  UMOV UR10, UR26 ;  /* 0x0000001a000a7c82 */ /* 0x000fe20008000000 */
[----:B------:R-:W-:Y:S01]  /*2140*/  UIADD3 UR23, UPT, UPT, UR23, 0x1, URZ ;  /* 0x0000000117177890 */ /* 0x000fe2000fffe0ff */
[----:B------:R-:W-:Y:S01]  /*2150*/  UMOV UR44, UR13 ;  /* 0x0000000d002c7c82 */ /* 0x000fe20008000000 */
[----:B------:R4:W-:Y:S02]  /*2160*/  UTMALDG.3D.2CTA [UR24], [UR42], desc[UR38] ;  /* 0x000026182a0075b4 */ /* 0x0009e40008211000 */
[----:B------:R-:W-:Y:S01]  /*2170*/  UISETP.NE.AND UP0, UPT, UR23, UR29, UPT ;  /* 0x0000001d1700728c */ /* 0x000fe2000bf05270 */
[----:B------:R4:W-:Y:S01]  /*2180*/  UTMALDG.3D.2CTA [UR16], [UR40], desc[UR38] ;  /* 0x00002610280075b4 */ /* 0x0009e20008211000 */
[----:B------:R4:W-:Y:S07]  /*2190*/  UTMALDG.3D.2CTA [UR8], [UR40], desc[UR38] ;  /* 0x00002608280075b4 */ /* 0x0009ee0008211000 */
[----:B----4-:R-:W-:Y:S05]  /*21a0*/  BRA.U UP0, `(.L_x_38) ;  /* 0xfffffffd00207547 */ /* 0x010fea000b83ffff */
.L_x_32:
[----:B-1----:R-:W-:Y:S01]  /*21b0*/  LEA R2, R14, UR4, 0x3 ;  /* 0x000000040e027c11 */ /* 0x002fe2000f8e18ff */
[----:B------:R-:W-:Y:S01]  /*21c0*/  NOP ;  /* 0x0000000000007918 */ /* 0x000fe20000000000 */
[----:B--2---:R-:W-:Y:S02]  /*21d0*/  SHF.L.U32 R3, R12, 0x1f, RZ ;  /* 0x0000001f0c037819 */ /* 0x004fe400000006ff */
[----:B------:R-:W-:Y:S02]  /*21e0*/  LEA R4, R14, UR4, 0x4 ;  /* 0x000000040e047c11 */ /* 0x000fe4000f8e20ff */
[----:B------:R-:W1:Y:S02]  /*21f0*/  SYNCS.PHASECHK.TRANS64.TRYWAIT P0, [R2+URZ+0xc0], R3 ;  /* 0x0000c003020075a7 */ /* 0x000e6400080011ff */
[----:B-1----:R-:W-:Y:S05]  /*2200*/  @!P0 BRA `(.L_x_39) ;  /* 0x0000005800bc8947 */ /* 0x002fea0003800000 */
.L_x_140:
[----:B------:R-:W2:Y:S01]  /*2210*/  LDS.128 R4, [R4+0x150] ;  /* 0x0001500004047984 */ /* 0x000ea20000000c00 */
[----:B------:R-:W-:Y:S01]  /*2220*/  ISETP.GE.AND P0, PT, R26, 0x1, PT ;  /* 0x000000011a00780c */ /* 0x000fe20003f06270 */
[----:B-1----:R-:W-:Y:S01]  /*2230*/  VIADD R2, R2, 0xd0 ;  /* 0x000000d002027836 */ /* 0x002fe20000000000 */
[----:B------:R-:W-:Y:S01]  /*2240*/  @!PT LDS RZ, [RZ] ;  /* 0x00000000fffff984 */ /* 0x000fe20000000800 */
[----:B------:R-:W-:Y:S01]  /*2250*/  @!PT LDS RZ, [RZ] ;  /* 0x00000000fffff984 */ /* 0x000fe20000000800 */
[----:B------:R-:W-:Y:S01]  /*2260*/  @!PT LDS RZ, [RZ] ;  /* 0x00000000fffff984 */ /* 0x000fe20000000800 */
[----:B------:R-:W-:Y:S01]  /*2270*/  @!PT LDS RZ, [RZ] ;  /* 0x00000000fffff984 */ /* 0x000fe20000000800 */
[----:B------:R1:W-:Y:S06]  /*2280*/  MEMBAR.ALL.CTA ;  /* 0x0000000000007992 */ /* 0x0003ec0000008000 */
[----:B-1----:R-:W1:Y:S01]  /*2290*/  FENCE.VIEW.ASYNC.S ;  /* 0x00000000000073c6 */ /* 0x002e620000000000 */
[----:B------:R-:W-:-:S04]  /*22a0*/  PRMT R2, RZ, 0x654, R2 ;  /* 0x00000654ff027816 */ /* 0x000fc80000000002 */
[----:B-1----:R1:W-:Y:S01]  /*22b0*/  SYNCS.ARRIVE.TRANS64.RED.A1T0 RZ, [R2+URZ], RZ ;  /* 0x000000ff02ff79a7 */ /* 0x0023e200081004ff */
[----:B--2---:R-:W-:-:S13]  /*22c0*/  LOP3.LUT P2, RZ, R6, 0x1, RZ, 0xc0, !PT ;  /* 0x0000000106ff7812 */ /* 0x004fda000784c0ff */
[----:B------:R-:W-:Y:S01]  /*22d0*/  @P2 SHF.R.U32.HI R3, RZ, 0x10, R5 ;  /* 0x00000010ff032819 */ /* 0x000fe20000011605 */
[----:B------:R-:W-:Y:S01]  /*22e0*/  VOTEU.ANY UP0, P2 ;  /* 0x0000000000ff7886 */ /* 0x000fe20001000100 */
[----:B------:R-:W-:Y:S02]  /*22f0*/  @P2 MOV R13, R4 ;  /* 0x00000004000d2202 */ /* 0x000fe40000000f00 */
[----:B------:R-:W-:Y:S02]  /*2300*/  @P2 R2UR.BROADCAST UR8, R3 ;  /* 0x00000000030822ca */ /* 0x000fe400008e0000 */
[----:B------:R-:W-:-:S11]  /*2310*/  @P2 LOP3.LUT R11, R5, 0xffff, RZ, 0xc0, !PT ;  /* 0x0000ffff050b2812 */ /* 0x000fd600078ec0ff */
[----:B------:R-:W-:Y:S01]  /*2320*/  @UP0 UMOV UR36, UR8 ;  /* 0x0000000800240c82 */ /* 0x000fe20008000000 */
[----:B-1----:R-:W-:Y:S05]  /*2330*/  @!P0 BRA `(.L_x_40) ;  /* 0x0000000000b88947 */ /* 0x002fea0003800000 */
[----:B------:R-:W3:Y:S01]  /*2340*/  LDC.64 R4, c[0x0][0xb18] ;  /* 0x0002c600ff047b82 */ /* 0x000ee20000000a00 */
[----:B------:R-:W-:-:S07]  /*2350*/  ISETP.NE.AND P3, PT, R26, 0x1, PT ;  /* 0x000000011a00780c */ /* 0x000fce0003f65270 */
[----:B------:R-:W1:Y:S08]  /*2360*/  LDC.64 R6, c[0x0][0xb10] ;  /* 0x0002c400ff067b82 */ /* 0x000e700000000a00 */
[----:B------:R-:W2:Y:S08]  /*2370*/  LDC R18, c[0x0][0xb20] ;  /* 0x0002c800ff127b82 */ /* 0x000eb00000000800 */
[----:B------:R-:W4:Y:S01]  /*2380*/  LDC R20, c[0x0][0xb0c] ;  /* 0x0002c300ff147b82 */ /* 0x000f220000000800 */
[----:B---3--:R-:W-:Y:S01]  /*2390*/  IMAD.HI.U32 R19, R0, R5, RZ ;  /* 0x0000000500137227 */ /* 0x008fe200078e00ff */
[----:B------:R-:W-:-:S03]  /*23a0*/  ISETP.NE.AND P0, PT, R4, 0x1, PT ;  /* 0x000000010400780c */ /* 0x000fc60003f05270 */
[----:B------:R-:W-:-:S03]  /*23b0*/  IMAD.HI.U32 R5, R11, R5, RZ ;  /* 0x000000050b057227 */ /* 0x000fc600078e00ff */
[----:B------:R-:W3:Y:S01]  /*23c0*/  LDC.64 R2, c[0x0][0xb28] ;  /* 0x0002ca00ff027b82 */ /* 0x000ee20000000a00 */
[----:B-1----:R-:W-:-:S04]  /*23d0*/  IMAD.HI.U32 R22, R9, R6, RZ ;  /* 0x0000000609167227 */ /* 0x002fc800078e00ff */
[----:B------:R-:W-:Y:S01]  /*23e0*/  IMAD.HI.U32 R24, R13, R6, RZ ;  /* 0x000000060d187227 */ /* 0x000fe200078e00ff */
[----:B------:R-:W-:Y:S02]  /*23f0*/  SHF.R.U32.HI R22, RZ, R7, R22 ;  /* 0x00000007ff167219 */ /* 0x000fe40000011616 */
[-C--:B--2---:R-:W-:Y:S02]  /*2400*/  SHF.R.U32.HI R19, RZ, R18.reuse, R19 ;  /* 0x00000012ff137219 */ /* 0x084fe40000011613 */
[----:B------:R-:W-:Y:S02]  /*2410*/  SHF.R.U32.HI R18, RZ, R18, R5 ;  /* 0x00000012ff127219 */ /* 0x000fe40000011605 */
[----:B------:R-:W-:Y:S02]  /*2420*/  SEL R19, R0, R19, !P0 ;  /* 0x0000001300137207 */ /* 0x000fe40004000000 */
[----:B------:R-:W-:Y:S02]  /*2430*/  SHF.R.U32.HI R24, RZ, R7, R24 ;  /* 0x00000007ff187219 */ /* 0x000fe40000011618 */
[----:B----4-:R-:W-:-:S02]  /*2440*/  ISETP.NE.AND P1, PT, R20, 0x1, PT ;  /* 0x000000011400780c */ /* 0x010fc40003f25270 */
[----:B------:R-:W-:Y:S02]  /*2450*/  SEL R5, R11, R18, !P0 ;  /* 0x000000120b057207 */ /* 0x000fe40004000000 */
[----:B------:R-:W-:Y:S02]  /*2460*/  SEL R21, R9, R22, !P1 ;  /* 0x0000001609157207 */ /* 0x000fe40004800000 */
[----:B------:R-:W-:Y:S01]  /*2470*/  SEL R7, R13, R24, !P1 ;  /* 0x000000180d077207 */ /* 0x000fe20004800000 */
[----:B---3--:R-:W-:-:S04]  /*2480*/  IMAD.HI.U32 R22, R19, R2, RZ ;  /* 0x0000000213167227 */ /* 0x008fc800078e00ff */
[----:B------:R-:W-:Y:S01]  /*2490*/  IMAD.HI.U32 R6, R21, R2, RZ ;  /* 0x0000000215067227 */ /* 0x000fe200078e00ff */
[----:B------:R-:W-:-:S04]  /*24a0*/  @P3 SHF.R.U32.HI R19, RZ, R3, R22 ;  /* 0x00000003ff133219 */ /* 0x000fc80000011616 */
        /* <DEDUP_REMOVED lines=8> */
[----:B------:R-:W-:-:S04]  /*2530*/  @!P0 IMAD.HI.U32 R18, R7, R2, RZ ;  /* 0x0000000207128227 */ /* 0x000fc800078e00ff */
[----:B------:R-:W-:Y:S01]  /*2540*/  IMAD.MOV R2, RZ, RZ, -R6 ;  /* 0x000000ffff027224 */ /* 0x000fe200078e0a06 */
[----:B------:R-:W-:-:S03]  /*2550*/  @!P0 SHF.R.U32.HI R18, RZ, R3, R18 ;  /* 0x00000003ff128219 */ /* 0x000fc60000011612 */
[----:B------:R-:W-:Y:S01]  /*2560*/  IMAD R2, R26, R2, R5 ;  /* 0x000000021a027224 */ /* 0x000fe200078e0205 */
[----:B------:R-:W-:Y:S02]  /*2570*/  @!P0 SEL R3, R7, R18, !P3 ;  /* 0x0000001207038207 */ /* 0x000fe40005800000 */
[----:B------:R-:W-:-:S03]  /*2580*/  IADD3 R18, PT, PT, -R5, RZ, RZ ;  /* 0x000000ff05127210 */ /* 0x000fc60007ffe1ff */
[--C-:B------:R-:W-:Y:S02]  /*2590*/  @!P0 IMAD.IADD R6, R6, 0x1, -R3.reuse ;  /* 0x0000000106068824 */ /* 0x100fe400078e0a03 */
[----:B------:R-:W-:Y:S01]  /*25a0*/  @!P0 IMAD R3, R2, R21, R3 ;  /* 0x0000001502038224 */ /* 0x000fe200078e0203 */
[----:B------:R-:W-:Y:S01]  /*25b0*/  IADD3 R2, PT, PT, -R7, RZ, RZ ;  /* 0x000000ff07027210 */ /* 0x000fe20007ffe1ff */
[----:B------:R-:W-:Y:S02]  /*25c0*/  @!P0 IMAD R5, R26, R6, R7 ;  /* 0x000000061a058224 */ /* 0x000fe400078e0207 */
[----:B------:R-:W-:Y:S02]  /*25d0*/  IMAD R11, R4, R18, R11 ;  /* 0x00000012040b7224 */ /* 0x000fe400078e020b */
[----:B------:R-:W-:Y:S02]  /*25e0*/  @!P0 IMAD.MOV.U32 R7, RZ, RZ, R3 ;  /* 0x000000ffff078224 */ /* 0x000fe400078e0003 */
[----:B------:R-:W-:-:S02]  /*25f0*/  IMAD R2, R20, R2, R13 ;  /* 0x0000000214027224 */ /* 0x000fc400078e020d */
[----:B------:R-:W-:Y:S02]  /*2600*/  IMAD R11, R5, R4, R11 ;  /* 0x00000004050b7224 */ /* 0x000fe400078e020b */
[----:B------:R-:W-:Y:S02]  /*2610*/  IMAD R13, R7, R20, R2 ;  /* 0x00000014070d7224 */ /* 0x000fe400078e0202 */
.L_x_40:
[----:B------:R-:W1:Y:S02]  /*2620*/  LDCU UR8, c[0x0][0xb30] ;  /* 0x00016600ff0877ac */ /* 0x000e640008000800 */
[----:B-1----:R-:W-:-:S09]  /*2630*/  UISETP.NE.AND UP0, UPT, UR8, 0x1, UPT ;  /* 0x000000010800788c */ /* 0x002fd2000bf05270 */
[----:B------:R-:W-:Y:S05]  /*2640*/  BRA.U UP0, `(.L_x_41) ;  /* 0x0000000100407547 */ /* 0x000fea000b800000 */
[----:B------:R-:W1:Y:S08]  /*2650*/  LDC.64 R4, c[0x0][0xb10] ;  /* 0x0002c400ff047b82 */ /* 0x000e700000000a00 */
[----:B------:R-:W2:Y:S08]  /*2660*/  LDC.64 R2, c[0x0][0xb18] ;  /* 0x0002c600ff027b82 */ /* 0x000eb00000000a00 */
[----:B------:R-:W4:Y:S08]  /*2670*/  LDC R6, c[0x0][0xb20] ;  /* 0x0002c800ff067b82 */ /* 0x000f300000000800 */
[----:B------:R-:W3:Y:S01]  /*2680*/  LDC R18, c[0x0][0xb0c] ;  /* 0x0002c300ff127b82 */ /* 0x000ee20000000800 */
[----:B-1----:R-:W-:-:S05]  /*2690*/  IMAD.HI.U32 R4, R13, R4, RZ ;  /* 0x000000040d047227 */ /* 0x002fca00078e00ff */
[----:B------:R-:W-:Y:S01]  /*26a0*/  SHF.R.U32.HI R4, RZ, R5, R4 ;  /* 0x00000005ff047219 */ /* 0x000fe20000011604 */
[----:B--2---:R-:W-:Y:S01]  /*26b0*/  IMAD.HI.U32 R3, R11, R3, RZ ;  /* 0x000000030b037227 */ /* 0x004fe200078e00ff */
[----:B------:R-:W-:-:S04]  /*26c0*/  ISETP.NE.AND P0, PT, R2, 0x1, PT ;  /* 0x000000010200780c */ /* 0x000fc80003f05270 */
[----:B----4-:R-:W-:-:S04]  /*26d0*/  SHF.R.U32.HI R6, RZ, R6, R3 ;  /* 0x00000006ff067219 */ /* 0x010fc80000011603 */
[----:B------:R-:W-:Y:S02]  /*26e0*/  SEL R3, R11, R6, !P0 ;  /* 0x000000060b037207 */ /* 0x000fe40004000000 */
[----:B---3--:R-:W-:-:S04]  /*26f0*/  ISETP.NE.AND P1, PT, R18, 0x1, PT ;  /* 0x000000011200780c */ /* 0x008fc80003f25270 */
[----:B------:R-:W-:-:S05]  /*2700*/  SEL R4, R13, R4, !P1 ;  /* 0x000000040d047207 */ /* 0x000fca0004800000 */
[----:B------:R-:W-:Y:S02]  /*2710*/  IMAD.IADD R5, R3, 0x1, -R4 ;  /* 0x0000000103057824 */ /* 0x000fe400078e0a04 */
[----:B------:R-:W-:Y:S02]  /*2720*/  IMAD.IADD R3, R4, 0x1, -R3 ;  /* 0x0000000104037824 */ /* 0x000fe400078e0a03 */
[----:B------:R-:W-:Y:S02]  /*2730*/  IMAD R13, R5, R18, R13 ;  /* 0x00000012050d7224 */ /* 0x000fe400078e020d */
[----:B------:R-:W-:-:S07]  /*2740*/  IMAD R11, R3, R2, R11 ;  /* 0x00000002030b7224 */ /* 0x000fce00078e020b */
.L_x_41:
[----:B------:R-:W-:Y:S01]  /*2750*/  VIADD R14, R14, 0x1 ;  /* 0x000000010e0e7836 */ /* 0x000fe20000000000 */
[----:B------:R-:W-:Y:S01]  /*2760*/  PLOP3.LUT P1, PT, PT, PT, PT, 0x80, 0x8 ;  /* 0x000000000008781c */ /* 0x000fe20003f2f070 */
[----:B------:R-:W-:Y:S02]  /*2770*/  IMAD.IADD R21, R13, 0x1, R60 ;  /* 0x000000010d157824 */ /* 0x000fe400078e023c */
[----:B------:R-:W-:Y:S01]  /*2780*/  IMAD.IADD R20, R11, 0x1, R58 ;  /* 0x000000010b147824 */ /* 0x000fe200078e023a */
[----:B------:R-:W-:-:S04]  /*2790*/  ISETP.NE.AND P0, PT, R14, 0x2, PT ;  /* 0x000000020e00780c */ /* 0x000fc80003f05270 */
[----:B------:R-:W-:Y:S02]  /*27a0*/  SEL R3, RZ, 0x1, P0 ;  /* 0x00000001ff037807 */ /* 0x000fe40000000000 */
[----:B------:R-:W-:Y:S02]  /*27b0*/  SEL R14, R14, RZ, P0 ;  /* 0x000000ff0e0e7207 */ /* 0x000fe40000000000 */
[----:B------:R-:W-:Y:S01]  /*27c0*/  LOP3.LUT R12, R12, R3, RZ, 0x3c, !PT ;  /* 0x000000030c0c7212 */ /* 0x000fe200078e3cff */
[----:B------:R-:W-:Y:S06]  /*27d0*/  @P2 BRA `(.L_x_42) ;  /* 0xfffffff000002947 */ /* 0x000fec000383ffff */
[----:B------:R-:W-:Y:S01]  /*27e0*/  UIADD3 UR4, UPT, UPT, UR4, 0x40, URZ ;  /* 0x0000004004047890 */ /* 0x000fe2000fffe0ff */
[----:B------:R-:W-:-:S03]  /*27f0*/  SHF.L.U32 R3, R15, 0x1f, RZ ;  /* 0x0000001f0f037819 */ /* 0x000fc600000006ff */
[----:B------:R-:W-:-:S09]  /*2800*/  ULEA UR5, UR13, UR4, 0x3 ;  /* 0x000000040d057291 */ /* 0x000fd2000f8e18ff */
[----:B------:R-:W1:Y:S02]  /*2810*/  SYNCS.PHASECHK.TRANS64.TRYWAIT P0, [UR5], R3 ;  /* 0x00000003ff0075a7 */ /* 0x000e640008001105 */
[----:B-1----:R-:W-:Y:S05]  /*2820*/  @!P0 BRA `(.L_x_43) ;  /* 0x0000005400488947 */ /* 0x002fea0003800000 */
.L_x_142:
[----:B------:R-:W-:-:S04]  /*2830*/  UIADD3 UR6, UPT, UPT, UR13, 0x1, URZ ;  /* 0x000000010d067890 */ /* 0x000fc8000fffe0ff */
[----:B------:R-:W-:-:S04]  /*2840*/  UISETP.NE.AND UP0, UPT, UR6, 0x8, UPT ;  /* 0x000000080600788c */ /* 0x000fc8000bf05270 */
[----:B------:R-:W-:Y:S02]  /*2850*/  USEL UR7, URZ, 0x1, UP0 ;  /* 0x00000001ff077887 */ /* 0x000fe40008000000 */
[----:B------:R-:W-:-:S04]  /*2860*/  USEL UR6, UR6, URZ, UP0 ;  /* 0x000000ff06067287 */ /* 0x000fc80008000000 */
[----:B------:R-:W-:Y:S01]  /*2870*/  ULEA UR5, UR6, UR4, 0x3 ;  /* 0x0000000406057291 */ /* 0x000fe2000f8e18ff */
[----:B------:R-:W-:-:S04]  /*2880*/  LOP3.LUT R2, R15, UR7, RZ, 0x3c, !PT ;  /* 0x000000070f027c12 */ /* 0x000fc8000f8e3cff */
[----:B-1----:R-:W-:-:S04]  /*2890*/  SHF.L.U32 R3, R2, 0x1f, RZ ;  /* 0x0000001f02037819 */ /* 0x002fc800000006ff */
[----:B------:R-:W1:Y:S02]  /*28a0*/  SYNCS.PHASECHK.TRANS64.TRYWAIT P0, [UR5], R3 ;  /* 0x00000003ff0075a7 */ /* 0x000e640008001105 */
[----:B-1----:R-:W-:Y:S05]  /*28b0*/  @!P0 BRA `(.L_x_44) ;  /* 0x00000054003c8947 */ /* 0x002fea0003800000 */
.L_x_144:
        /* <DEDUP_REMOVED lines=9> */
.L_x_146:
        /* <DEDUP_REMOVED lines=9> */
.L_x_148:
        /* <DEDUP_REMOVED lines=9> */
.L_x_150:
        /* <DEDUP_REMOVED lines=9> */
.L_x_152:
        /* <DEDUP_REMOVED lines=9> */
.L_x_154:
[----:B------:R-:W-:-:S04]  /*2b90*/  UIADD3 UR6, UPT, UPT, UR6, 0x1, URZ ;  /* 0x0000000106067890 */ /* 0x000fc8000fffe0ff */
[----:B------:R-:W-:-:S04]  /*2ba0*/  UISETP.NE.AND UP0, UPT, UR6, 0x8, UPT ;  /* 0x000000080600788c */ /* 0x000fc8000bf05270 */
[----:B------:R-:W-:Y:S02]  /*2bb0*/  USEL UR5, URZ, 0x1, UP0 ;  /* 0x00000001ff057887 */ /* 0x000fe40008000000 */
[----:B------:R-:W-:-:S04]  /*2bc0*/  USEL UR6, UR6, URZ, UP0 ;  /* 0x000000ff06067287 */ /* 0x000fc80008000000 */
[----:B------:R-:W-:Y:S01]  /*2bd0*/  ULEA UR6, UR6, UR4, 0x3 ;  /* 0x0000000406067291 */ /* 0x000fe2000f8e18ff */
[----:B-1----:R-:W-:-:S04]  /*2be0*/  LOP3.LUT R3, R2, UR5, RZ, 0x3c, !PT ;  /* 0x0000000502037c12 */ /* 0x002fc8000f8e3cff */
[----:B------:R-:W-:Y:S01]  /*2bf0*/  SHF.L.U32 R3, R3, 0x1f, RZ ;  /* 0x0000001f03037819 */ /* 0x000fe200000006ff */
[----:B---3--:R-:W-:-:S07]  /*2c00*/  IMAD.U32 R0, RZ, RZ, UR6 ;  /* 0x00000006ff007e24 */ /* 0x008fce000f8e00ff */
.L_x_50:
[----:B-1----:R1:W2:Y:S02]  /*2c10*/  SYNCS.PHASECHK.TRANS64.TRYWAIT P0, [R0+URZ], R3 ;  /* 0x00000003000075a7 */ /* 0x0022a400080011ff */
[----:B--2---:R-:W-:Y:S05]  /*2c20*/  @!P0 NANOSLEEP.SYNCS 0x989680 ;  /* 0x009896800000895d */ /* 0x004fea0003900000 */
[----:B------:R-:W2:Y:S02]  /*2c30*/  @!P0 SYNCS.PHASECHK.TRANS64 P0, [R0+URZ], R3 ;  /* 0x00000003000085a7 */ /* 0x000ea400080010ff */
[----:B--2---:R-:W-:Y:S05]  /*2c40*/  @P0 EXIT ;  /* 0x000000000000094d */ /* 0x004fea0003800000 */
[----:B------:R-:W-:Y:S05]  /*2c50*/  BRA `(.L_x_50) ;  /* 0xfffffffc00ec7947 */ /* 0x000fea000383ffff */
.L_x_22:
[----:B------:R-:W-:-:S04]  /*2c60*/  UISETP.NE.AND UP1, UPT, UR37, URZ, UPT ;  /* 0x000000ff2500728c */ /* 0x000fc8000bf25270 */
[----:B------:R-:W-:-:S09]  /*2c70*/  UISETP.NE.OR UP1, UPT, UR10, 0x1, UP1 ;  /* 0x000000010a00788c */ /* 0x000fd20008f25670 */
[----:B------:R-:W-:Y:S05]  /*2c80*/  BRA.U UP1, `(.L_x_51) ;  /* 0x00000005014c7547 */ /* 0x000fea000b800000 */
[----:B------:R-:W-:Y:S01]  /*2c90*/  HFMA2 R11, -RZ, RZ, 0, 0 ;  /* 0x00000000ff0b7431 */ /* 0x000fe200000001ff */
[----:B------:R-:W-:Y:S01]  /*2ca0*/  ISETP.GE.U32.AND P2, PT, R10, 0x2, PT ;  /* 0x000000020a00780c */ /* 0x000fe20003f46070 */
[----:B------:R-:W-:Y:S01]  /*2cb0*/  IMAD.MOV.U32 R12, RZ, RZ, 0x1 ;  /* 0x00000001ff0c7424 */ /* 0x000fe200078e00ff */
[----:B------:R-:W-:Y:S01]  /*2cc0*/  CS2R R8, SRZ ;  /* 0x0000000000087805 */ /* 0x000fe2000001ff00 */
[----:B------:R-:W-:Y:S01]  /*2cd0*/  IMAD.MOV.U32 R3, RZ, RZ, RZ ;  /* 0x000000ffff037224 */ /* 0x000fe200078e00ff */
[----:B------:R-:W-:Y:S01]  /*2ce0*/  UMOV UR4, 0x400 ;  /* 0x0000040000047882 */ /* 0x000fe20000000000 */
[----:B------:R-:W-:Y:S01]  /*2cf0*/  UMOV UR6, URZ ;  /* 0x000000ff00067c82 */ /* 0x000fe20008000000 */
[----:B------:R-:W-:-:S12]  /*2d00*/  ULEA UR37, UR37, UR4, 0x18 ;  /* 0x0000000425257291 */ /* 0x000fd8000f8ec0ff */
.L_x_55:
[----:B------:R-:W-:Y:S02]  /*2d10*/  LEA R0, R3, UR37, 0x3 ;  /* 0x0000002503007c11 */ /* 0x000fe4000f8e18ff */
[----:B------:R-:W-:-:S03]  /*2d20*/  SHF.L.U32 R5, R8, 0x1f, RZ ;  /* 0x0000001f08057819 */ /* 0x000fc600000006ff */
[----:B------:R-:W-:Y:S01]  /*2d30*/  VIADD R4, R0, 0x130 ;  /* 0x0000013000047836 */ /* 0x000fe20000000000 */
[----:B------:R-:W1:Y:S02]  /*2d40*/  SYNCS.PHASECHK.TRANS64.TRYWAIT P0, [R0+URZ+0x120], R5 ;  /* 0x00012005000075a7 */ /* 0x000e6400080011ff */
[----:B-1----:R-:W-:Y:S05]  /*2d50*/  @!P0 BRA `(.L_x_52) ;  /* 0x0000005000a48947 */ /* 0x002fea0003800000 */
.L_x_155:
[----:B------:R-:W-:Y:S01]  /*2d60*/  ULEA UR5, UR6, UR37, 0x3 ;  /* 0x0000002506057291 */ /* 0x000fe2000f8e18ff */
[----:B------:R-:W-:Y:S01]  /*2d70*/  PRMT R4, RZ, 0x654, R4 ;  /* 0x00000654ff047816 */ /* 0x000fe20000000004 */
[----:B-1----:R-:W-:Y:S01]  /*2d80*/  @!P2 IMAD.MOV.U32 R5, RZ, RZ, 0x10 ;  /* 0x00000010ff05a424 */ /* 0x002fe200078e00ff */
[----:B------:R-:W-:Y:S01]  /*2d90*/  SHF.L.U32 R7, R12, 0x1f, RZ ;  /* 0x0000001f0c077819 */ /* 0x000fe200000006ff */
[----:B------:R-:W-:Y:S01]  /*2da0*/  UIADD3 UR4, UPT, UPT, UR5, 0xc0, URZ ;  /* 0x000000c005047890 */ /* 0x000fe2000fffe0ff */
[----:B------:R1:W-:Y:S05]  /*2db0*/  SYNCS.ARRIVE.TRANS64.RED.A1T0 RZ, [R4+URZ], RZ ;  /* 0x000000ff04ff79a7 */ /* 0x0003ea00081004ff */
[----:B------:R-:W-:Y:S01]  /*2dc0*/  IMAD.U32 R13, RZ, RZ, UR4 ;  /* 0x00000004ff0d7e24 */ /* 0x000fe2000f8e00ff */
[----:B------:R-:W2:Y:S04]  /*2dd0*/  SYNCS.PHASECHK.TRANS64.TRYWAIT P0, [UR5+0xd0], R7 ;  /* 0x0000d007ff0075a7 */ /* 0x000ea80008001105 */
[----:B------:R-:W-:Y:S01]  /*2de0*/  PRMT R13, R10, 0x654, R13 ;  /* 0x000006540a0d7816 */ /* 0x000fe2000000000d */
[----:B-12---:R-:W-:Y:S06]  /*2df0*/  @!P0 BRA `(.L_x_53) ;  /* 0x0000005000908947 */ /* 0x006fec0003800000 */
.L_x_157:
[----:B------:R-:W-:Y:S01]  /*2e00*/  ULEA UR4, UR6, UR37, 0x4 ;  /* 0x0000002506047291 */ /* 0x000fe2000f8e20ff */
[----:B------:R-:W-:Y:S01]  /*2e10*/  SEL R2, R13, R2, !P2 ;  /* 0x000000020d027207 */ /* 0x000fe20005000000 */
[----:B------:R-:W-:Y:S01]  /*2e20*/  UIADD3 UR5, UPT, UPT, UR5, 0xc0, URZ ;  /* 0x000000c005057890 */ /* 0x000fe2000fffe0ff */
[----:B-1----:R-:W-:Y:S01]  /*2e30*/  LEA R0, R11, UR37, 0x3 ;  /* 0x000000250b007c11 */ /* 0x002fe2000f8e18ff */
[----:B------:R-:W-:Y:S01]  /*2e40*/  UIADD3 UR4, UPT, UPT, UR4, 0x150, URZ ;  /* 0x0000015004047890 */ /* 0x000fe2000fffe0ff */
[----:B------:R1:W-:Y:S01]  /*2e50*/  @!P2 SYNCS.ARRIVE.TRANS64.RED RZ, [R2+URZ], R5 ;  /* 0x0000000502ffa9a7 */ /* 0x0003e200080004ff */
[----:B------:R-:W-:Y:S01]  /*2e60*/  UIADD3 UR6, UPT, UPT, UR6, 0x1, URZ ;  /* 0x0000000106067890 */ /* 0x000fe2000fffe0ff */
[----:B------:R-:W-:-:S03]  /*2e70*/  VIADD R3, R3, 0x1 ;  /* 0x0000000103037836 */ /* 0x000fc60000000000 */
[----:B------:R-:W-:Y:S02]  /*2e80*/  UISETP.NE.AND UP0, UPT, UR6, 0x2, UPT ;  /* 0x000000020600788c */ /* 0x000fe4000bf05270 */
[----:B------:R-:W-:Y:S01]  /*2e90*/  ISETP.NE.AND P0, PT, R3, 0x2, PT ;  /* 0x000000020300780c */ /* 0x000fe20003f05270 */
[----:B------:R-:W-:Y:S06]  /*2ea0*/  UGETNEXTWORKID.BROADCAST [UR4], [UR5] ;  /* 0x00000000040073ca */ /* 0x000fec0008000100 */
[----:B------:R-:W-:Y:S02]  /*2eb0*/  USEL UR4, URZ, 0x1, UP0 ;  /* 0x00000001ff047887 */ /* 0x000fe40008000000 */
[----:B------:R-:W-:-:S04]  /*2ec0*/  USEL UR6, UR6, URZ, UP0 ;  /* 0x000000ff06067287 */ /* 0x000fc80008000000 */
[----:B------:R-:W-:Y:S02]  /*2ed0*/  LOP3.LUT R12, R12, UR4, RZ, 0x3c, !PT ;  /* 0x000000040c0c7c12 */ /* 0x000fe4000f8e3cff */
[----:B-1----:R-:W-:-:S04]  /*2ee0*/  SHF.L.U32 R5, R9, 0x1f, RZ ;  /* 0x0000001f09057819 */ /* 0x002fc800000006ff */
[----:B------:R-:W1:Y:S02]  /*2ef0*/  SYNCS.PHASECHK.TRANS64.TRYWAIT P1, [R0+URZ+0xc0], R5 ;  /* 0x0000c005000075a7 */ /* 0x000e6400080211ff */
[----:B-1----:R-:W-:Y:S05]  /*2f00*/  @!P1 BRA `(.L_x_54) ;  /* 0x0000005000649947 */ /* 0x002fea0003800000 */
.L_x_158:
[----:B------:R-:W-:Y:S01]  /*2f10*/  LEA R4, R11, UR37, 0x4 ;  /* 0x000000250b047c11 */ /* 0x000fe2000f8e20ff */
[----:B-1----:R-:W-:Y:S01]  /*2f20*/  VIADD R0, R0, 0xd0 ;  /* 0x000000d000007836 */ /* 0x002fe20000000000 */
[----:B------:R-:W-:Y:S01]  /*2f30*/  SEL R3, R3, RZ, P0 ;  /* 0x000000ff03037207 */ /* 0x000fe20000000000 */
[----:B------:R-:W-:-:S03]  /*2f40*/  VIADD R11, R11, 0x1 ;  /* 0x000000010b0b7836 */ /* 0x000fc60000000000 */
[----:B------:R-:W1:Y:S01]  /*2f50*/  LDS.128 R4, [R4+0x150] ;  /* 0x0001500004047984 */ /* 0x000e620000000c00 */
[----:B------:R-:W-:Y:S02]  /*2f60*/  PRMT R0, RZ, 0x654, R0 ;  /* 0x00000654ff007816 */ /* 0x000fe40000000000 */
[C---:B------:R-:W-:Y:S01]  /*2f70*/  ISETP.NE.AND P1, PT, R11.reuse, 0x2, PT ;  /* 0x000000020b00780c */ /* 0x040fe20003f25270 */
[----:B------:R-:W-:Y:S01]  /*2f80*/  @!PT LDS RZ, [RZ] ;  /* 0x00000000fffff984 */ /* 0x000fe20000000800 */
[----:B------:R-:W-:Y:S01]  /*2f90*/  @!PT LDS RZ, [RZ] ;  /* 0x00000000fffff984 */ /* 0x000fe20000000800 */
[----:B------:R-:W-:Y:S01]  /*2fa0*/  @!PT LDS RZ, [RZ] ;  /* 0x00000000fffff984 */ /* 0x000fe20000000800 */
[----:B------:R-:W-:Y:S01]  /*2fb0*/  @!PT LDS RZ, [RZ] ;  /* 0x00000000fffff984 */ /* 0x000fe20000000800 */
[----:B------:R2:W-:Y:S06]  /*2fc0*/  MEMBAR.ALL.CTA ;  /* 0x0000000000007992 */ /* 0x0005ec0000008000 */
[----:B--2---:R-:W2:Y:S01]  /*2fd0*/  FENCE.VIEW.ASYNC.S ;  /* 0x00000000000073c6 */ /* 0x004ea20000000000 */
[----:B------:R-:W-:Y:S01]  /*2fe0*/  SEL R11, R11, RZ, P1 ;  /* 0x000000ff0b0b7207 */ /* 0x000fe20000800000 */
[----:B--2---:R2:W-:Y:S01]  /*2ff0*/  SYNCS.ARRIVE.TRANS64.RED.A1T0 RZ, [R0+URZ], RZ ;  /* 0x000000ff00ff79a7 */ /* 0x0045e200081004ff */
[----:B-1----:R-:W-:-:S02]  /*3000*/  LOP3.LUT P3, RZ, R6, 0x1, RZ, 0xc0, !PT ;  /* 0x0000000106ff7812 */ /* 0x002fc4000786c0ff */
[----:B------:R-:W-:-:S04]  /*3010*/  SEL R5, RZ, 0x1, P0 ;  /* 0x00000001ff057807 */ /* 0x000fc80000000000 */
[----:B------:R-:W-:Y:S02]  /*3020*/  LOP3.LUT R8, R8, R5, RZ, 0x3c, !PT ;  /* 0x0000000508087212 */ /* 0x000fe400078e3cff */
[----:B--2---:R-:W-:-:S04]  /*3030*/  SEL R0, RZ, 0x1, P1 ;  /* 0x00000001ff007807 */ /* 0x004fc80000800000 */
[----:B------:R-:W-:Y:S01]  /*3040*/  LOP3.LUT R9, R9, R0, RZ, 0x3c, !PT ;  /* 0x0000000009097212 */ /* 0x000fe200078e3cff */
[----:B------:R-:W-:Y:S06]  /*3050*/  @P3 BRA `(.L_x_55) ;  /* 0xfffffffc002c3947 */ /* 0x000fec000383ffff */
[----:B------:R-:W-:Y:S01]  /*3060*/  ULEA UR5, UR6, UR37, 0x3 ;  /* 0x0000002506057291 */ /* 0x000fe2000f8e18ff */
[----:B------:R-:W-:-:S08]  /*3070*/  SHF.L.U32 R3, R12, 0x1f, RZ ;  /* 0x0000001f0c037819 */ /* 0x000fd000000006ff */
[----:B------:R-:W1:Y:S02]  /*3080*/  SYNCS.PHASECHK.TRANS64 P0, [UR5+0xd0], R3 ;  /* 0x0000d003ff0075a7 */ /* 0x000e640008001005 */
[----:B-1----:R-:W-:Y:S05]  /*3090*/  @P0 BRA `(.L_x_56) ;  /* 0x0000000000080947 */ /* 0x002fea0003800000 */
[----:B------:R-:W1:Y:S02]  /*30a0*/  SYNCS.PHASECHK.TRANS64.TRYWAIT P0, [UR5+0xd0], R3 ;  /* 0x0000d003ff0075a7 */ /* 0x000e640008001105 */
[----:B-1----:R-:W-:Y:S05]  /*30b0*/  @!P0 BRA `(.L_x_57) ;  /* 0x00000050000c8947 */ /* 0x002fea0003800000 */
.L_x_56:
[----:B------:R-:W-:-:S04]  /*30c0*/  UIADD3 UR4, UPT, UPT, UR6, 0x1, URZ ;  /* 0x0000000106047890 */ /* 0x000fc8000fffe0ff */
[----:B------:R-:W-:-:S04]  /*30d0*/  UISETP.NE.AND UP0, UPT, UR4, 0x2, UPT ;  /* 0x000000020400788c */ /* 0x000fc8000bf05270 */
[----:B------:R-:W-:Y:S02]  /*30e0*/  USEL UR7, URZ, 0x1, UP0 ;  /* 0x00000001ff077887 */ /* 0x000fe40008000000 */
[----:B------:R-:W-:-:S04]  /*30f0*/  USEL UR4, UR4, URZ, UP0 ;  /* 0x000000ff04047287 */ /* 0x000fc80008000000 */
[----:B------:R-:W-:Y:S01]  /*3100*/  ULEA UR4, UR4, UR37, 0x3 ;  /* 0x0000002504047291 */ /* 0x000fe2000f8e18ff */
[----:B-1----:R-:W-:-:S04]  /*3110*/  LOP3.LUT R3, R12, UR7, RZ, 0x3c, !PT ;  /* 0x000000070c037c12 */ /* 0x002fc8000f8e3cff */
[----:B------:R-:W-:-:S04]  /*3120*/  SHF.L.U32 R0, R3, 0x1f, RZ ;  /* 0x0000001f03007819 */ /* 0x000fc800000006ff */
[----:B------:R-:W1:Y:S02]  /*3130*/  SYNCS.PHASECHK.TRANS64 P0, [UR4+0xd0], R0 ;  /* 0x0000d000ff0075a7 */ /* 0x000e640008001004 */
[----:B-1----:R-:W-:Y:S05]  /*3140*/  @P0 EXIT ;  /* 0x000000000000094d */ /* 0x002fea0003800000 */
[----:B------:R-:W-:Y:S02]  /*3150*/  SHF.L.U32 R3, R3, 0x1f, RZ ;  /* 0x0000001f03037819 */ /* 0x000fe400000006ff */
[----:B------:R-:W-:-:S07]  /*3160*/  MOV R0, UR4 ;  /* 0x0000000400007c02 */ /* 0x000fce0008000f00 */
.L_x_58:
[----:B-1----:R1:W2:Y:S02]  /*3170*/  SYNCS.PHASECHK.TRANS64.TRYWAIT P0, [R0+URZ+0xd0], R3 ;  /* 0x0000d003000075a7 */ /* 0x0022a400080011ff */
[----:B--2---:R-:W-:Y:S05]  /*3180*/  @!P0 NANOSLEEP.SYNCS 0x989680 ;  /* 0x009896800000895d */ /* 0x004fea0003900000 */
[----:B------:R-:W2:Y:S02]  /*3190*/  @!P0 SYNCS.PHASECHK.TRANS64 P0, [R0+URZ+0xd0], R3 ;  /* 0x0000d003000085a7 */ /* 0x000ea400080010ff */
[----:B--2---:R-:W-:Y:S05]  /*31a0*/  @P0 EXIT ;  /* 0x000000000000094d */ /* 0x004fea0003800000 */
[----:B------:R-:W-:Y:S05]  /*31b0*/  BRA `(.L_x_58) ;  /* 0xfffffffc00ec7947 */ /* 0x000fea000383ffff */
.L_x_51:
[----:B------:R-:W-:Y:S05]  /*31c0*/  BRA.U UP4, `(.L_x_59) ;  /* 0x0000001504487547 */ /* 0x000fea000b800000 */
[----:B------:R-:W-:Y:S01]  /*31d0*/  UMOV UR6, 0x40 ;  /* 0x0000004000067882 */ /* 0x000fe20000000000 */
[----:B------:R-:W-:Y:S01]  /*31e0*/  NOP ;  /* 0x0000000000007918 */ /* 0x000fe20000000000 */
[----:B------:R-:W-:Y:S01]  /*31f0*/  ULEA UR6, UR37, UR6, 0x18 ;  /* 0x0000000625067291 */ /* 0x000fe2000f8ec0ff */
[----:B------:R-:W-:Y:S02]  /*3200*/  UMOV UR7, 0x400 ;  /* 0x0000040000077882 */ /* 0x000fe40000000000 */
[----:B------:R-:W-:-:S06]  /*3210*/  ULEA UR37, UR37, UR7, 0x18 ;  /* 0x0000000725257291 */ /* 0x000fcc000f8ec0ff */
[----:B------:R-:W1:Y:S02]  /*3220*/  LDS.U8 R2, [UR6+0x1c] ;  /* 0x00001c06ff027984 */ /* 0x000e640008000000 */
[----:B-1----:R-:W-:-:S13]  /*3230*/  ISETP.NE.AND P0, PT, R2, RZ, PT ;  /* 0x000000ff0200720c */ /* 0x002fda0003f05270 */
[----:B------:R-:W-:Y:S05]  /*3240*/  @P0 BRA `(.L_x_60) ;  /* 0x0000000400080947 */ /* 0x000fea0003800000 */
[----:B------:R-:W-:Y:S02]  /*3250*/  UISETP.NE.U32.AND UP0, UPT, UR5, 0x1, UPT ;  /* 0x000000010500788c */ /* 0x000fe4000bf05070 */
[----:B------:R-:W-:-:S07]  /*3260*/  UIADD3 UR8, UPT, UPT, UR6, 0x8, URZ ;  /* 0x0000000806087890 */ /* 0x000fce000fffe0ff */
[----:B------:R-:W-:Y:S05]  /*3270*/  BRA.U !UP0, `(.L_x_61) ;  /* 0x00000001089c7547 */ /* 0x000fea000b800000 */
[----:B------:R-:W-:Y:S01]  /*3280*/  ELECT P0, URZ, PT ;  /* 0x0000000000ff782f */ /* 0x000fe20003800000 */
[----:B------:R-:W-:-:S12]  /*3290*/  BSSY B0, `(.L_x_61) ;  /* 0x0000025000007945 */ /* 0x000fd80003800000 */
[----:B------:R-:W-:Y:S05]  /*32a0*/  @!P0 BRA `(.L_x_62) ;  /* 0x00000000008c8947 */ /* 0x000fea0003800000 */
[----:B------:R-:W-:-:S05]  /*32b0*/  UMOV UR7, 0x10 ;  /* 0x0000001000077882 */ /* 0x000fca0000000000 */
[----:B------:R-:W-:Y:S04]  /*32c0*/  DEPBAR.LE SB1, 0x36 ;  /* 0x00009d800000791a */ /* 0x000fe80000000000 */
[----:B------:R-:W1:Y:S02]  /*32d0*/  UTCATOMSWS.2CTA.FIND_AND_SET.ALIGN UP1, UR7, UR7 ;  /* 0x00000007000775e3 */ /* 0x000e640008220800 */
[----:B-1----:R-:W-:Y:S01]  /*32e0*/  MOV R11, UR7 ;  /* 0x00000007000b7c02 */ /* 0x002fe20008000f00 */
[----:B------:R-:W-:Y:S06]  /*32f0*/  BRA.U UP1, `(.L_x_63) ;  /* 0x0000000101187547 */ /* 0x000fec000b800000 */
.L_x_64:
[----:B------:R-:W-:Y:S05]  /*3300*/  NANOSLEEP 0x64 ;  /* 0x000000640000795d */ /* 0x000fea0003800000 */
[----:B------:R-:W-:-:S05]  /*3310*/  UMOV UR7, 0x10 ;  /* 0x0000001000077882 */ /* 0x000fca0000000000 */
[----:B------:R-:W-:Y:S04]  /*3320*/  DEPBAR.LE SB1, 0x36 ;  /* 0x00009d800000791a */ /* 0x000fe80000000000 */
[----:B------:R-:W1:Y:S02]  /*3330*/  UTCATOMSWS.2CTA.FIND_AND_SET.ALIGN UP1, UR7, UR7 ;  /* 0x00000007000775e3 */ /* 0x000e640008220800 */
[----:B-1----:R-:W-:Y:S01]  /*3340*/  MOV R11, UR7 ;  /* 0x00000007000b7c02 */ /* 0x002fe20008000f00 */
[----:B------:R-:W-:Y:S05]  /*3350*/  BRA.U !UP1, `(.L_x_64) ;  /* 0xfffffffd09e87547 */ /* 0x000fea000b83ffff */
.L_x_63:
[----:B------:R-:W1:Y:S01]  /*3360*/  LDS R5, [UR6+0x10] ;  /* 0x00001006ff057984 */ /* 0x000e620008000800 */
[----:B------:R-:W-:Y:S01]  /*3370*/  IMAD.U32 R3, RZ, RZ, UR37 ;  /* 0x00000025ff037e24 */ /* 0x000fe2000f8e00ff */
[----:B------:R-:W-:-:S03]  /*3380*/  MOV R2, UR4 ;  /* 0x0000000400027c02 */ /* 0x000fc60008000f00 */
[----:B------:R-:W-:Y:S01]  /*3390*/  VIADD R3, R3, 0x170 ;  /* 0x0000017003037836 */ /* 0x000fe20000000000 */
[----:B-1----:R-:W-:-:S04]  /*33a0*/  SHF.L.U32 R5, R5, 0x1f, RZ ;  /* 0x0000001f05057819 */ /* 0x002fc800000006ff */
[----:B------:R-:W1:Y:S02]  /*33b0*/  SYNCS.PHASECHK.TRANS64.TRYWAIT P0, [UR6+0x8], R5 ;  /* 0x00000805ff0075a7 */ /* 0x000e640008001106 */
[----:B-1----:R-:W-:Y:S05]  /*33c0*/  @P0 BRA `(.L_x_65) ;  /* 0x0000000000080947 */ /* 0x002fea0003800000 */
[----:B------:R-:W1:Y:S02]  /*33d0*/  SYNCS.PHASECHK.TRANS64.TRYWAIT P0, [UR6+0x8], R5 ;  /* 0x00000805ff0075a7 */ /* 0x000e640008001106 */
[----:B-1----:R-:W-:Y:S05]  /*33e0*/  @!P0 BRA `(.L_x_66) ;  /* 0x0000004c00588947 */ /* 0x002fea0003800000 */
.L_x_65:
[----:B-1----:R-:W-:Y:S01]  /*33f0*/  HFMA2 R4, -RZ, RZ, 0, 5.9604644775390625e-08 ;  /* 0x00000001ff047431 */ /* 0x002fe200000001ff */
[----:B------:R-:W-:Y:S01]  /*3400*/  UPRMT UR7, UR4, 0x654, UR8 ;  /* 0x0000065404077896 */ /* 0x000fe20008000008 */
[----:B------:R-:W-:Y:S01]  /*3410*/  IMAD.MOV.U32 R6, RZ, RZ, 0xffff ;  /* 0x0000ffffff067424 */ /* 0x000fe200078e00ff */
[----:B------:R-:W-:Y:S01]  /*3420*/  PRMT R2, R2, 0x654, R3 ;  /* 0x0000065402027816 */ /* 0x000fe20000000003 */
[----:B------:R-:W-:Y:S02]  /*3430*/  IMAD.MOV.U32 R5, RZ, RZ, 0x4 ;  /* 0x00000004ff057424 */ /* 0x000fe400078e00ff */
[----:B------:R-:W-:Y:S01]  /*3440*/  IMAD.SHL.U32 R9, R11, 0x20, RZ ;  /* 0x000000200b097824 */ /* 0x000fe200078e00ff */
[----:B------:R-:W-:Y:S02]  /*3450*/  MOV R3, UR7 ;  /* 0x0000000700037c02 */ /* 0x000fe40008000f00 */
[-C--:B------:R-:W-:Y:S01]  /*3460*/  SHF.L.U32 R7, R6, R11.reuse, RZ ;  /* 0x0000000b06077219 */ /* 0x080fe200000006ff */
[----:B------:R1:W-:Y:S01]  /*3470*/  SYNCS.ARRIVE.TRANS64.RED RZ, [UR7], R5 ;  /* 0x00000005ffff79a7 */ /* 0x0003e20008000407 */
[----:B------:R-:W-:Y:S01]  /*3480*/  SHF.L.U32 R6, R4, R11, RZ ;  /* 0x0000000b04067219 */ /* 0x000fe200000006ff */
[----:B------:R1:W-:Y:S04]  /*3490*/  STS [UR37+0x170], R9 ;  /* 0x00017009ff007988 */ /* 0x0003e80008000825 */
[----:B------:R1:W-:Y:S04]  /*34a0*/  STAS [R2.64], R11 ;  /* 0x0000000b02007dbd */ /* 0x0003e8000c0008ff */
[----:B------:R1:W-:Y:S04]  /*34b0*/  ATOMS.OR RZ, [UR6+0x14], R7 ;  /* 0x00001407ffff798c */ /* 0x0003e8000b000006 */
[----:B------:R1:W-:Y:S04]  /*34c0*/  ATOMS.OR RZ, [UR6+0x18], R6 ;  /* 0x00001806ffff798c */ /* 0x0003e8000b000006 */
[----:B------:R1:W-:Y:S02]  /*34d0*/  ATOMS.XOR RZ, [UR6+0x10], R4 ;  /* 0x00001004ffff798c */ /* 0x0003e4000b800006 */
.L_x_62:
[----:B------:R-:W-:Y:S05]  /*34e0*/  BSYNC B0 ;  /* 0x0000000000007941 */ /* 0x000fea0003800000 */
.L_x_61:
[----:B------:R-:W-:Y:S05]  /*34f0*/  BRA.U UP0, `(.L_x_67) ;  /* 0x00000001006c7547 */ /* 0x000fea000b800000 */
[----:B------:R-:W-:-:S03]  /*3500*/  UMOV UR7, 0xffffffff ;  /* 0xffffffff00077882 */ /* 0x000fc60000000000 */
[----:B------:R-:W-:Y:S05]  /*3510*/  BRA.DIV UR7, `(.L_x_68) ;  /* 0x0000004e07247947 */ /* 0x000fea000b800000 */
[----:B------:R-:W-:-:S13]  /*3520*/  ELECT P6, URZ, PT ;  /* 0x0000000000ff782f */ /* 0x000fda00038c0000 */
.L_x_162:
[----:B------:R-:W-:Y:S05]  /*3530*/  @!P6 BRA `(.L_x_67) ;  /* 0x00000000005ce947 */ /* 0x000fea0003800000 */
[----:B-1----:R-:W1:Y:S02]  /*3540*/  LDS R3, [UR6+0x10] ;  /* 0x00001006ff037984 */ /* 0x002e640008000800 */
[----:B-1----:R-:W-:-:S04]  /*3550*/  SHF.L.U32 R3, R3, 0x1f, RZ ;  /* 0x0000001f03037819 */ /* 0x002fc800000006ff */
[----:B------:R-:W1:Y:S02]  /*3560*/  SYNCS.PHASECHK.TRANS64.TRYWAIT P0, [UR6+0x8], R3 ;  /* 0x00000803ff0075a7 */ /* 0x000e640008001106 */
[----:B-1----:R-:W-:Y:S05]  /*3570*/  @P0 BRA `(.L_x_69) ;  /* 0x0000000000080947 */ /* 0x002fea0003800000 */
[----:B------:R-:W1:Y:S02]  /*3580*/  SYNCS.PHASECHK.TRANS64.TRYWAIT P0, [UR6+0x8], R3 ;  /* 0x00000803ff0075a7 */ /* 0x000e640008001106 */
[----:B-1----:R-:W-:Y:S05]  /*3590*/  @!P0 BRA `(.L_x_70) ;  /* 0x0000004c00248947 */ /* 0x002fea0003800000 */
.L_x_69:
[----:B------:R-:W2:Y:S01]  /*35a0*/  LDS R5, [UR37+0x170] ;  /* 0x00017025ff057984 */ /* 0x000ea20008000800 */
[----:B-1----:R-:W-:Y:S02]  /*35b0*/  HFMA2 R2, -RZ, RZ, 0, 5.9604644775390625e-08 ;  /* 0x00000001ff027431 */ /* 0x002fe400000001ff */
[----:B------:R-:W-:Y:S01]  /*35c0*/  IMAD.MOV.U32 R3, RZ, RZ, 0xffff ;  /* 0x0000ffffff037424 */ /* 0x000fe200078e00ff */
[----:B------:R-:W-:Y:S01]  /*35d0*/  UPRMT UR7, UR4, 0x654, UR8 ;  /* 0x0000065404077896 */ /* 0x000fe20008000008 */
[----:B--2---:R-:W-:-:S03]  /*35e0*/  IMAD.SHL.U32 R4, R5, 0x20, RZ ;  /* 0x0000002005047824 */ /* 0x004fc600078e00ff */
[-C--:B------:R-:W-:Y:S02]  /*35f0*/  SHF.L.U32 R3, R3, R5.reuse, RZ ;  /* 0x0000000503037219 */ /* 0x080fe400000006ff */
[----:B------:R-:W-:Y:S01]  /*3600*/  SHF.L.U32 R5, R2, R5, RZ ;  /* 0x0000000502057219 */ /* 0x000fe200000006ff */
[----:B------:R2:W-:Y:S04]  /*3610*/  STS [UR37+0x170], R4 ;  /* 0x00017004ff007988 */ /* 0x0005e80008000825 */
[----:B------:R2:W-:Y:S04]  /*3620*/  ATOMS.OR RZ, [UR6+0x14], R3 ;  /* 0x00001403ffff798c */ /* 0x0005e8000b000006 */
[----:B------:R2:W-:Y:S01]  /*3630*/  ATOMS.OR RZ, [UR6+0x18], R5 ;  /* 0x00001805ffff798c */ /* 0x0005e2000b000006 */
[----:B------:R-:W-:Y:S03]  /*3640*/  SYNCS.ARRIVE.TRANS64.RED.A1T0 RZ, [UR7], RZ ;  /* 0x000000ffffff79a7 */ /* 0x000fe60008100407 */
[----:B------:R2:W-:Y:S01]  /*3650*/  ATOMS.XOR RZ, [UR6+0x10], R2 ;  /* 0x00001002ffff798c */ /* 0x0005e2000b800006 */
[----:B------:R-:W-:Y:S05]  /*3660*/  BRA `(.L_x_67) ;  /* 0x0000000000107947 */ /* 0x000fea0003800000 */
.L_x_60:
[----:B------:R-:W-:-:S05]  /*3670*/  MOV R2, 0xffffffff ;  /* 0xffffffff00027802 */ /* 0x000fca0000000f00 */
[----:B------:R1:W-:Y:S02]  /*3680*/  STS [UR37+0x170], R2 ;  /* 0x00017002ff007988 */ /* 0x0003e40008000825 */
[----:B-1----:R-:W-:Y:S02]  /*3690*/  MOV R2, 0x36b0 ;  /* 0x000036b000027802 */ /* 0x002fe40000000f00 */
[----:B-----5:R-:W-:Y:S05]  /*36a0*/  CALL.REL.NOINC `($__internal_1_$__cuda_sm10x_tcgen05_guardrail_trap_phase_invalid_during_alloc) ;  /* 0x0000005000847944 */ /* 0x020fea0003c00000 */
.L_x_67:
[----:B------:R-:W-:Y:S05]  /*36b0*/  WARPSYNC.ALL ;  /* 0x0000000000007948 */ /* 0x000fea0003800000 */
[----:B------:R-:W3:Y:S01]  /*36c0*/  S2UR UR7, SR_CgaCtaId ;  /* 0x00000000000779c3 */ /* 0x000ee20000008800 */
[----:B------:R-:W-:Y:S01]  /*36d0*/  UMOV UR6, 0x400 ;  /* 0x0000040000067882 */ /* 0x000fe20000000000 */
[----:B------:R-:W-:-:S06]  /*36e0*/  NOP ;  /* 0x0000000000007918 */ /* 0x000fcc0000000000 */
[----:B------:R-:W-:Y:S06]  /*36f0*/  BAR.ARV 0x6, 0xa0 ;  /* 0x0182800000007b1d */ /* 0x000fec0000002000 */
[----:B------:R-:W4:Y:S01]  /*3700*/  LDCU UR8, c[0x0][0x38c] ;  /* 0x00007180ff0877ac */ /* 0x000f220008000800 */
[----:B------:R-:W-:Y:S01]  /*3710*/  LOP3.LUT R0, R0, 0xffff, RZ, 0xc0, !PT ;  /* 0x0000ffff00007812 */ /* 0x000fe200078ec0ff */
[----:B-1----:R-:W-:Y:S01]  /*3720*/  IMAD.MOV.U32 R9, RZ, RZ, 0x1 ;  /* 0x00000001ff097424 */ /* 0x002fe200078e00ff */
[----:B------:R-:W-:Y:S01]  /*3730*/  LOP3.LUT R8, R8, 0xffff, RZ, 0xc0, !PT ;  /* 0x0000ffff08087812 */ /* 0x000fe200078ec0ff */
[----:B------:R-:W-:Y:S01]  /*3740*/  UMOV UR19, URZ ;  /* 0x000000ff00137c82 */ /* 0x000fe20008000000 */
[----:B------:R-:W-:Y:S01]  /*3750*/  R2UR UR10, R0 ;  /* 0x00000000000a72ca */ /* 0x000fe200000e0000 */
[----:B------:R-:W-:Y:S01]  /*3760*/  UMOV UR18, URZ ;  /* 0x000000ff00127c82 */ /* 0x000fe20008000000 */
[----:B------:R-:W-:Y:S01]  /*3770*/  R2UR UR11, R8 ;  /* 0x00000000080b72ca */ /* 0x000fe200000e0000 */
[----:B------:R-:W-:Y:S01]  /*3780*/  IMAD.MOV.U32 R8, RZ, RZ, RZ ;  /* 0x000000ffff087224 */ /* 0x000fe200078e00ff */
[----:B------:R-:W-:Y:S01]  /*3790*/  UMOV UR17, URZ ;  /* 0x000000ff00117c82 */ /* 0x000fe20008000000 */
[----:B---3--:R-:W-:-:S02]  /*37a0*/  ULEA UR7, UR7, UR6, 0x18 ;  /* 0x0000000607077291 */ /* 0x008fc4000f8ec0ff */
[----:B------:R-:W-:Y:S02]  /*37b0*/  UISETP.NE.AND UP2, UPT, UR5, URZ, UPT ;  /* 0x000000ff0500728c */ /* 0x000fe4000bf45270 */
[----:B------:R-:W-:Y:S02]  /*37c0*/  UIADD3 UR12, UPT, UPT, UR7, 0x3300, URZ ;  /* 0x00003300070c7890 */ /* 0x000fe4000fffe0ff */
[----:B------:R-:W-:Y:S02]  /*37d0*/  UIADD3 UR13, UPT, UPT, UR7, 0x23300, URZ ;  /* 0x00023300070d7890 */ /* 0x000fe4000fffe0ff */
[----:B----4-:R-:W-:Y:S01]  /*37e0*/  UIADD3 UR8, UPT, UPT, UR8, 0x7f, URZ ;  /* 0x0000007f08087890 */ /* 0x010fe2000fffe0ff */
[----:B--2---:R-:W1:Y:S01]  /*37f0*/  LDS R2, [UR7+0x170] ;  /* 0x00017007ff027984 */ /* 0x004e620008000800 */
[----:B------:R-:W-:Y:S02]  /*3800*/  USHF.R.U32.HI UR12, URZ, 0x4, UR12 ;  /* 0x00000004ff0c7899 */ /* 0x000fe4000801160c */
[----:B------:R-:W-:-:S02]  /*3810*/  USHF.R.S32.HI UR6, URZ, 0x1f, UR8 ;  /* 0x0000001fff067899 */ /* 0x000fc40008011408 */
[----:B------:R-:W-:Y:S02]  /*3820*/  USHF.R.U32.HI UR13, URZ, 0x4, UR13 ;  /* 0x00000004ff0d7899 */ /* 0x000fe4000801160d */
[----:B------:R-:W-:Y:S02]  /*3830*/  ULEA.HI UR6, UR6, UR8, URZ, 0x7 ;  /* 0x0000000806067291 */ /* 0x000fe4000f8f38ff */
[----:B------:R-:W-:Y:S02]  /*3840*/  ULOP3.LUT UR12, UR12, 0x3fff, URZ, 0xc0, !UPT ;  /* 0x00003fff0c0c7892 */ /* 0x000fe4000f8ec0ff */
[----:B------:R-:W-:Y:S02]  /*3850*/  USHF.R.S32.HI UR6, URZ, 0x7, UR6 ;  /* 0x00000007ff067899 */ /* 0x000fe40008011406 */
[----:B------:R-:W-:Y:S02]  /*3860*/  ULOP3.LUT UR13, UR13, 0x3fff, URZ, 0xc0, !UPT ;  /* 0x00003fff0d0d7892 */ /* 0x000fe4000f8ec0ff */
[----:B------:R-:W-:Y:S01]  /*3870*/  UISETP.LT.AND UP0, UPT, UR6, 0x1, UPT ;  /* 0x000000010600788c */ /* 0x000fe2000bf01270 */
[----:B------:R-:W-:Y:S01]  /*3880*/  UMOV UR36, 0x0 ;  /* 0x0000000000247882 */ /* 0x000fe20000000000 */
        /* <DEDUP_REMOVED lines=9> */
[----:B------:R-:W-:-:S02]  /*3920*/  ULOP3.LUT UR12, UR12, 0x10000, URZ, 0xfc, !UPT ;  /* 0x000100000c0c7892 */ /* 0x000fc4000f8efcff */
[----:B------:R-:W-:Y:S02]  /*3930*/  ULOP3.LUT UR13, UR13, 0x10000, URZ, 0xfc, !UPT ;  /* 0x000100000d0d7892 */ /* 0x000fe4000f8efcff */
[----:B------:R-:W-:Y:S01]  /*3940*/  USEL UR20, UR6, 0x1, !UP0 ;  /* 0x0000000106147887 */ /* 0x000fe2000c000000 */
[----:B------:R-:W-:Y:S01]  /*3950*/  UMOV UR26, 0x0 ;  /* 0x00000000001a7882 */ /* 0x000fe20000000000 */
[----:B------:R-:W-:Y:S01]  /*3960*/  UMOV UR27, 0x8100490 ;  /* 0x08100490001b7882 */ /* 0x000fe20000000000 */
[----:B------:R-:W-:Y:S01]  /*3970*/  UMOV UR24, 0x0 ;  /* 0x0000000000187882 */ /* 0x000fe20000000000 */
[----:B------:R-:W-:Y:S01]  /*3980*/  UMOV UR25, 0x8100490 ;  /* 0x0810049000197882 */ /* 0x000fe20000000000 */
[----:B------:R-:W-:Y:S01]  /*3990*/  UMOV UR22, 0x0 ;  /* 0x0000000000167882 */ /* 0x000fe20000000000 */
[----:B------:R-:W-:Y:S01]  /*39a0*/  UMOV UR23, 0x8100490 ;  /* 0x0810049000177882 */ /* 0x000fe20000000000 */
[----:B-1----:R-:W-:Y:S02]  /*39b0*/  R2UR UR21, R2 ;  /* 0x00000000021572ca */ /* 0x002fe400000e0000 */
[----:B------:R-:W-:-:S13]  /*39c0*/  CS2R R2, SRZ ;  /* 0x0000000000027805 */ /* 0x000fda000001ff00 */
.L_x_78:
[C---:B------:R-:W-:Y:S02]  /*39d0*/  LEA R0, R8.reuse, UR7, 0x3 ;  /* 0x0000000708007c11 */ /* 0x040fe4000f8e18ff */
[----:B------:R-:W-:Y:S02]  /*39e0*/  SHF.L.U32 R5, R3, 0x1f, RZ ;  /* 0x0000001f03057819 */ /* 0x000fe400000006ff */
[----:B------:R-:W-:Y:S02]  /*39f0*/  LEA R4, R8, UR7, 0x4 ;  /* 0x0000000708047c11 */ /* 0x000fe4000f8e20ff */
[----:B------:R-:W1:Y:S02]  /*3a00*/  SYNCS.PHASECHK.TRANS64.TRYWAIT P0, [R0+URZ+0xc0], R5 ;  /* 0x0000c005000075a7 */ /* 0x000e6400080011ff */
[----:B-1-3--:R-:W-:Y:S05]  /*3a10*/  @!P0 BRA `(.L_x_71) ;  /* 0x00000048001c8947 */ /* 0x00afea0003800000 */
.L_x_163:
[----:B-1----:R-:W1:Y:S01]  /*3a20*/  LDS.128 R4, [R4+0x150] ;  /* 0x0001500004047984 */ /* 0x002e620000000c00 */
[----:B------:R-:W-:Y:S02]  /*3a30*/  VIADD R0, R0, 0xd0 ;  /* 0x000000d000007836 */ /* 0x000fe40000000000 */
[----:B------:R-:W-:Y:S01]  /*3a40*/  VIADD R8, R8, 0x1 ;  /* 0x0000000108087836 */ /* 0x000fe20000000000 */
[----:B------:R-:W-:Y:S01]  /*3a50*/  @!PT LDS RZ, [RZ] ;  /* 0x00000000fffff984 */ /* 0x000fe20000000800 */
[----:B------:R-:W-:Y:S01]  /*3a60*/  @!PT LDS RZ, [RZ] ;  /* 0x00000000fffff984 */ /* 0x000fe20000000800 */
[----:B------:R-:W-:Y:S01]  /*3a70*/  @!PT LDS RZ, [RZ] ;  /* 0x00000000fffff984 */ /* 0x000fe20000000800 */
[----:B------:R-:W-:Y:S01]  /*3a80*/  @!PT LDS RZ, [RZ] ;  /* 0x00000000fffff984 */ /* 0x000fe20000000800 */
[----:B------:R2:W-:Y:S06]  /*3a90*/  MEMBAR.ALL.CTA ;  /* 0x0000000000007992 */ /* 0x0005ec0000008000 */
[----:B--2---:R-:W2:Y:S01]  /*3aa0*/  FENCE.VIEW.ASYNC.S ;  /* 0x00000000000073c6 */ /* 0x004ea20000000000 */
[----:B------:R-:W-:-:S04]  /*3ab0*/  PRMT R0, RZ, 0x654, R0 ;  /* 0x00000654ff007816 */ /* 0x000fc80000000000 */
[----:B--2---:R2:W-:Y:S01]  /*3ac0*/  SYNCS.ARRIVE.TRANS64.RED.A1T0 RZ, [R0+URZ], RZ ;  /* 0x000000ff00ff79a7 */ /* 0x0045e200081004ff */
[----:B-1----:R-:W-:Y:S01]  /*3ad0*/  LOP3.LUT P1, RZ, R6, 0x1, RZ, 0xc0, !PT ;  /* 0x0000000106ff7812 */ /* 0x002fe2000782c0ff */
[----:B--2---:R-:W-:-:S12]  /*3ae0*/  BRA.U UP2, `(.L_x_72) ;  /* 0x0000000502587547 */ /* 0x004fd8000b800000 */
[----:B------:R-:W1:Y:S01]  /*3af0*/  LDCU UR8, c[0x0][0x38c] ;  /* 0x00007180ff0877ac */ /* 0x000e620008000800 */
[----:B------:R-:W-:Y:S02]  /*3b00*/  PLOP3.LUT P2, PT, PT, PT, PT, 0x80, 0x8 ;  /* 0x000000000008781c */ /* 0x000fe40003f4f070 */
[----:B------:R-:W-:Y:S01]  /*3b10*/  SHF.L.U32 R5, R9, 0x1f, RZ ;  /* 0x0000001f09057819 */ /* 0x000fe200000006ff */
[----:B-1----:R-:W-:Y:S02]  /*3b20*/  UISETP.GE.AND UP0, UPT, UR8, 0x1, UPT ;  /* 0x000000010800788c */ /* 0x002fe4000bf06270 */
[----:B------:R-:W-:-:S04]  /*3b30*/  ULEA UR8, UR19, UR7, 0x3 ;  /* 0x0000000713087291 */ /* 0x000fc8000f8e18ff */
[----:B------:R-:W-:-:S05]  /*3b40*/  PLOP3.LUT P0, PT, PT, PT, UP0, 0x80, 0x8 ;  /* 0x000000000008781c */ /* 0x000fca0003f0f008 */
[----:B------:R-:W-:-:S08]  /*3b50*/  @UP0 ULEA UR9, UR18, UR7, 0x3 ;  /* 0x0000000712090291 */ /* 0x000fd0000f8e18ff */
[----:B------:R-:W-:-:S04]  /*3b60*/  @P0 SHF.L.U32 R0, R2, 0x1f, RZ ;  /* 0x0000001f02000819 */ /* 0x000fc800000006ff */
[----:B------:R1:W2:Y:S01]  /*3b70*/  @P0 SYNCS.PHASECHK.TRANS64.TRYWAIT P2, [UR9], R0 ;  /* 0x00000000ff0005a7 */ /* 0x0002a20008041109 */
[----:B------:R-:W-:Y:S01]  /*3b80*/  ULEA UR9, UR19, UR21, 0x5 ;  /* 0x0000001513097291 */ /* 0x000fe2000f8e28ff */
[----:B------:R-:W3:Y:S02]  /*3b90*/  SYNCS.PHASECHK.TRANS64.TRYWAIT P0, [UR8+0x100], R5 ;  /* 0x00010005ff0075a7 */ /* 0x000ee40008001108 */
[----:B-123--:R-:W-:Y:S09]  /*3ba0*/  @!P0 BRA `(.L_x_73) ;  /* 0x0000004400cc8947 */ /* 0x00eff20003800000 */
.L_x_165:
[----:B------:R-:W-:Y:S01]  /*3bb0*/  UMOV UR16, UR17 ;  /* 0x0000001100107c82 */ /* 0x000fe20008000000 */
[----:B------:R-:W-:Y:S05]  /*3bc0*/  BRA.U !UP0, `(.L_x_74) ;  /* 0x0000000508107547 */ /* 0x000fea000b800000 */
[----:B------:R-:W-:Y:S02]  /*3bd0*/  UIADD3 UR16, UPT, UPT, UR20, UR17, URZ ;  /* 0x0000001114107290 */ /* 0x000fe4000fffe0ff */
[----:B------:R-:W-:Y:S01]  /*3be0*/  UPLOP3.LUT UP3, UPT, UPT, UPT, UPT, 0x40, 0x4 ;  /* 0x000000000004789c */ /* 0x000fe20003f6e870 */
[----:B------:R-:W-:Y:S01]  /*3bf0*/  UMOV UR15, UR6 ;  /* 0x00000006000f7c82 */ /* 0x000fe20008000000 */
[----:B------:R-:W-:-:S09]  /*3c00*/  UMOV UR58, UR18 ;  /* 0x00000012003a7c82 */ /* 0x000fd20008000000 */
.L_x_77:
[----:B--2---:R-:W-:Y:S01]  /*3c10*/  ULEA UR14, UR58, UR7, 0x3 ;  /* 0x000000073a0e7291 */ /* 0x004fe2000f8e18ff */
[----:B---3--:R-:W-:Y:S11]  /*3c20*/  @P2 BRA `(.L_x_75) ;  /* 0x00000000000c2947 */ /* 0x008ff60003800000 */
[----:B-1----:R-:W-:Y:S04]  /*3c30*/  SHF.L.U32 R5, R2, 0x1f, RZ ;  /* 0x0000001f02057819 */ /* 0x002fe800000006ff */
[----:B------:R-:W1:Y:S02]  /*3c40*/  SYNCS.PHASECHK.TRANS64.TRYWAIT P0, [UR14], R5 ;  /* 0x00000005ff0075a7 */ /* 0x000e64000800110e */
[----:B-1----:R-:W-:Y:S05]  /*3c50*/  @!P0 BRA `(.L_x_76) ;  /* 0x0000004400b88947 */ /* 0x002fea0003800000 */
.L_x_75:
[----:B------:R-:W-:Y:S01]  /*3c60*/  UISETP.NE.AND UP0, UPT, UR15, 0x1, UPT ;  /* 0x000000010f00788c */ /* 0x000fe2000bf05270 */
[----:B------:R-:W-:Y:S01]  /*3c70*/  PLOP3.LUT P2, PT, PT, PT, PT, 0x80, 0x8 ;  /* 0x000000000008781c */ /* 0x000fe20003f4f070 */
[----:B------:R-:W-:Y:S02]  /*3c80*/  UIADD3 UR18, UPT, UPT, UR58, 0x1, URZ ;  /* 0x000000013a127890 */ /* 0x000fe4000fffe0ff */
[----:B------:R-:W-:Y:S02]  /*3c90*/  ULEA UR68, UR58, UR13, 0x9 ;  /* 0x0000000d3a447291 */ /* 0x000fe4000f8e48ff */
[----:B------:R-:W-:Y:S01]  /*3ca0*/  UISETP.NE.AND UP1, UPT, UR18, 0x8, UPT ;  /* 0x000000081200788c */ /* 0x000fe2000bf25270 */
[----:B------:R-:W-:Y:S01]  /*3cb0*/  PLOP3.LUT P0, PT, PT, PT, UP0, 0x80, 0x8 ;  /* 0x000000000008781c */ /* 0x000fe20003f0f008 */
[----:B------:R-:W-:Y:S02]  /*3cc0*/  ULEA UR66, UR58, UR12, 0xa ;  /* 0x0000000c3a427291 */ /* 0x000fe4000f8e50ff */
[----:B------:R-:W-:Y:S02]  /*3cd0*/  USEL UR39, URZ, 0x1, UP1 ;  /* 0x00000001ff277887 */ /* 0x000fe40008800000 */
[----:B------:R-:W-:Y:S02]  /*3ce0*/  USEL UR18, UR18, URZ, UP1 ;  /* 0x000000ff12127287 */ /* 0x000fe40008800000 */
[----:B------:R-:W-:Y:S02]  /*3cf0*/  UIADD3 UR64, UPT, UPT, UR68, 0x2, URZ ;  /* 0x0000000244407890 */ /* 0x000fe4000fffe0ff */
[----:B------:R-:W-:Y:S01]  /*3d00*/  @UP0 ULEA UR38, UR18, UR7, 0x3 ;  /* 0x0000000712260291 */ /* 0x000fe2000f8e18ff */
[----:B------:R-:W-:Y:S01]  /*3d10*/  LOP3.LUT R2, R2, UR39, RZ, 0x3c, !PT ;  /* 0x0000002702027c12 */ /* 0x000fe2000f8e3cff */
[----:B------:R-:W-:Y:S02]  /*3d20*/  UIADD3 UR62, UPT, UPT, UR66, 0x2, URZ ;  /* 0x00000002423e7890 */ /* 0x000fe4000fffe0ff */
[----:B------:R-:W-:Y:S01]  /*3d30*/  UIADD3 UR60, UPT, UPT, UR68, 0x4, URZ ;  /* 0x00000004443c7890 */ /* 0x000fe2000fffe0ff */
[----:B-1----:R-:W-:Y:S01]  /*3d40*/  @P0 SHF.L.U32 R0, R2, 0x1f, RZ ;  /* 0x0000001f02000819 */ /* 0x002fe200000006ff */
[----:B------:R-:W-:Y:S02]  /*3d50*/  UIADD3 UR58, UPT, UPT, UR66, 0x4, URZ ;  /* 0x00000004423a7890 */ /* 0x000fe4000fffe0ff */
[----:B------:R-:W-:Y:S01]  /*3d60*/  UIADD3 UR56, UPT, UPT, UR68, 0x6, URZ ;  /* 0x0000000644387890 */ /* 0x000fe2000fffe0ff */
[----:B------:R2:W3:Y:S01]  /*3d70*/  @P0 SYNCS.PHASECHK.TRANS64.TRYWAIT P2, [UR38], R0 ;  /* 0x00000000ff0005a7 */ /* 0x0004e20008041126 */
[----:B------:R-:W-:Y:S02]  /*3d80*/  UIADD3 UR54, UPT, UPT, UR66, 0x6, URZ ;  /* 0x0000000642367890 */ /* 0x000fe4000fffe0ff */
        /* <DEDUP_REMOVED lines=10> */
[----:B------:R-:W-:Y:S02]  /*3e30*/  UIADD3 UR15, UPT, UPT, UR15, -0x1, URZ ;  /* 0xffffffff0f0f7890 */ /* 0x000fe4000fffe0ff */
[----:B------:R-:W-:Y:S01]  /*3e40*/  UISETP.NE.AND UP0, UPT, UR17, UR16, UPT ;  /* 0x000000101100728c */ /* 0x000fe2000bf05270 */
[----:B------:R-:W-:Y:S01]  /*3e50*/  UMOV UR69, 0x40004040 ;  /* 0x4000404000457882 */ /* 0x000fe20000000000 */
[----:B------:R-:W-:Y:S01]  /*3e60*/  UMOV UR67, 0x40004040 ;  /* 0x4000404000437882 */ /* 0x000fe20000000000 */
[----:B------:R-:W-:Y:S01]  /*3e70*/  UMOV UR65, 0x40004040 ;  /* 0x4000404000417882 */ /* 0x000fe20000000000 */
[----:B------:R-:W-:Y:S01]  /*3e80*/  UTCHMMA.2CTA gdesc[UR66], gdesc[UR68], tmem[UR9], tmem[UR36], idesc[UR37], UP3 ;  /* 0x00ff2444420075ea */ /* 0x000fe20009a00009 */
[----:B------:R-:W-:Y:S01]  /*3e90*/  UPLOP3.LUT UP3, UPT, UPT, UPT, UPT, 0x80, 0x8 ;  /* 0x000000000008789c */ /* 0x000fe20003f6f070 */
[----:B------:R-:W-:Y:S01]  /*3ea0*/  UMOV UR63, 0x40004040 ;  /* 0x40004040003f7882 */ /* 0x000fe20000000000 */
[----:B------:R-:W-:Y:S01]  /*3eb0*/  UMOV UR61, 0x40004040 ;  /* 0x40004040003d7882 */ /* 0x000fe20000000000 */
[----:B------:R-:W-:Y:S01]  /*3ec0*/  UTCHMMA.2CTA gdesc[UR62], gdesc[UR64], tmem[UR9], tmem[UR34], idesc[UR35], UPT ;  /* 0x00ff22403e0075ea */ /* 0x000fe2000ba00009 */
[----:B------:R-:W-:Y:S01]  /*3ed0*/  UMOV UR59, 0x40004040 ;  /* 0x40004040003b7882 */ /* 0x000fe20000000000 */
[----:B------:R-:W-:Y:S01]  /*3ee0*/  UMOV UR57, 0x40004040 ;  /* 0x4000404000397882 */ /* 0x000fe20000000000 */
[----:B------:R1:W-:Y:S01]  /*3ef0*/  UTCHMMA.2CTA gdesc[UR58], gdesc[UR60], tmem[UR9], tmem[UR32], idesc[UR33], UPT ;  /* 0x00ff203c3a0075ea */ /* 0x0003e2000ba00009 */
        /* <DEDUP_REMOVED lines=11> */
[----:B------:R-:W-:Y:S01]  /*3fb0*/  UMOV UR39, 0x40004040 ;  /* 0x4000404000277882 */ /* 0x000fe20000000000 */
[----:B------:R2:W-:Y:S01]  /*3fc0*/  UTCHMMA.2CTA gdesc[UR42], gdesc[UR44], tmem[UR9], tmem[UR24], idesc[UR25], UPT ;  /* 0x00ff182c2a0075ea */ /* 0x0005e2000ba00009 */
[----:B------:R2:W-:Y:S01]  /*3fd0*/  UTCHMMA.2CTA gdesc[UR38], gdesc[UR40], tmem[UR9], tmem[UR22], idesc[UR23], UPT ;  /* 0x00ff1628260075ea */ /* 0x0005e2000ba00009 */
[----:B------:R2:W-:Y:S01]  /*3fe0*/  UTCBAR.2CTA.MULTICAST [UR14], URZ, UR11 ;  /* 0x000000ff0e0073e9 */ /* 0x0005e2000820080b */
[----:B-1----:R-:W-:Y:S01]  /*3ff0*/  UMOV UR58, UR18 ;  /* 0x00000012003a7c82 */ /* 0x002fe20008000000 */
[----:B------:R-:W-:Y:S05]  /*4000*/  BRA.U UP0, `(.L_x_77) ;  /* 0xfffffffd00007547 */ /* 0x000fea000b83ffff */
.L_x_74:
[----:B------:R-:W-:Y:S01]  /*4010*/  UIADD3 UR8, UPT, UPT, UR8, 0xe0, URZ ;  /* 0x000000e008087890 */ /* 0x000fe2000fffe0ff */
[----:B------:R-:W-:-:S08]  /*4020*/  UMOV UR17, UR16 ;  /* 0x0000001000117c82 */ /* 0x000fd00008000000 */
[----:B------:R4:W-:Y:S01]  /*4030*/  UTCBAR.2CTA.MULTICAST [UR8], URZ, UR10 ;  /* 0x000000ff080073e9 */ /* 0x0009e2000820080a */
[----:B------:R-:W-:Y:S02]  /*4040*/  NOP ;  /* 0x0000000000007918 */ /* 0x000fe40000000000 */
.L_x_72:
[----:B------:R-:W-:Y:S01]  /*4050*/  UIADD3 UR19, UPT, UPT, UR19, 0x1, URZ ;  /* 0x0000000113137890 */ /* 0x000fe2000fffe0ff */
[----:B------:R-:W-:-:S03]  /*4060*/  ISETP.NE.AND P0, PT, R8, 0x2, PT ;  /* 0x000000020800780c */ /* 0x000fc60003f05270 */
[----:B------:R-:W-:Y:S01]  /*4070*/  UISETP.NE.AND UP0, UPT, UR19, 0x4, UPT ;  /* 0x000000041300788c */ /* 0x000fe2000bf05270 */
[----:B-12---:R-:W-:Y:S02]  /*4080*/  SEL R0, RZ, 0x1, P0 ;  /* 0x00000001ff007807 */ /* 0x006fe40000000000 */
[----:B------:R-:W-:Y:S01]  /*4090*/  SEL R8, R8, RZ, P0 ;  /* 0x000000ff08087207 */ /* 0x000fe20000000000 */
[----:B----4-:R-:W-:Y:S01]  /*40a0*/  USEL UR8, URZ, 0x1, UP0 ;  /* 0x00000001ff087887 */ /* 0x010fe20008000000 */
[----:B------:R-:W-:Y:S01]  /*40b0*/  LOP3.LUT R3, R3, R0, RZ, 0x3c, !PT ;  /* 0x0000000003037212 */ /* 0x000fe200078e3cff */
[----:B------:R-:W-:-:S04]  /*40c0*/  USEL UR19, UR19, URZ, UP0 ;  /* 0x000000ff13137287 */ /* 0x000fc80008000000 */
[----:B------:R-:W-:Y:S01]  /*40d0*/  LOP3.LUT R9, R9, UR8, RZ, 0x3c, !PT ;  /* 0x0000000809097c12 */ /* 0x000fe2000f8e3cff */
[----:B------:R-:W-:Y:S07]  /*40e0*/  @P1 BRA `(.L_x_78) ;  /* 0xfffffff800381947 */ /* 0x000fee000383ffff */
[----:B------:R-:W1:Y:S01]  /*40f0*/  S2UR UR6, SR_CgaCtaId ;  /* 0x00000000000679c3 */ /* 0x000e620000008800 */
[----:B------:R-:W-:Y:S01]  /*4100*/  ELECT P0, URZ, PT ;  /* 0x0000000000ff782f */ /* 0x000fe20003800000 */
[----:B------:R-:W-:Y:S01]  /*4110*/  HFMA2 R0, -RZ, RZ, 0, 5.9604644775390625e-08 ;  /* 0x00000001ff007431 */ /* 0x000fe200000001ff */
[----:B------:R-:W-:-:S05]  /*4120*/  UMOV UR8, 0x40 ;  /* 0x0000004000087882 */ /* 0x000fca0000000000 */
[----:B------:R-:W-:Y:S01]  /*4130*/  UVIRTCOUNT.DEALLOC.SMPOOL 0x80 ;  /* 0x000000800000784c */ /* 0x000fe20000000000 */
[----:B------:R-:W-:Y:S02]  /*4140*/  UISETP.NE.AND UP0, UPT, UR5, URZ, UPT ;  /* 0x000000ff0500728c */ /* 0x000fe4000bf05270 */
[----:B-1----:R-:W-:-:S09]  /*4150*/  ULEA UR6, UR6, UR8, 0x18 ;  /* 0x0000000806067291 */ /* 0x002fd2000f8ec0ff */
[----:B------:R1:W-:Y:S01]  /*4160*/  @P0 STS.U8 [UR6+0x1c], R0 ;  /* 0x00001c00ff000988 */ /* 0x0003e20008000006 */
[----:B------:R-:W-:Y:S05]  /*4170*/  BRA.U UP0, `(.L_x_79) ;  /* 0x0000000100a07547 */ /* 0x000fea000b800000 */
[----:B------:R-:W-:Y:S01]  /*4180*/  UIADD3 UR5, UPT, UPT, UR7, 0x100, URZ ;  /* 0x0000010007057890 */ /* 0x000fe2000fffe0ff */
[----:B------:R-:W-:-:S03]  /*4190*/  SHF.L.U32 R3, R9, 0x1f, RZ ;  /* 0x0000001f09037819 */ /* 0x000fc600000006ff */
[----:B------:R-:W-:-:S09]  /*41a0*/  ULEA UR8, UR19, UR5, 0x3 ;  /* 0x0000000513087291 */ /* 0x000fd2000f8e18ff */
[----:B------:R-:W2:Y:S02]  /*41b0*/  SYNCS.PHASECHK.TRANS64.TRYWAIT P0, [UR8], R3 ;  /* 0x00000003ff0075a7 */ /* 0x000ea40008001108 */
[----:B--2---:R-:W-:Y:S05]  /*41c0*/  @!P0 BRA `(.L_x_80) ;  /* 0x0000004000748947 */ /* 0x004fea0003800000 */
.L_x_168:
        /* <DEDUP_REMOVED lines=9> */
.L_x_170:
        /* <DEDUP_REMOVED lines=9> */
.L_x_172:
[----:B------:R-:W-:-:S04]  /*42f0*/  UIADD3 UR9, UPT, UPT, UR9, 0x1, URZ ;  /* 0x0000000109097890 */ /* 0x000fc8000fffe0ff */
[----:B------:R-:W-:-:S04]  /*4300*/  UISETP.NE.AND UP1, UPT, UR9, 0x4, UPT ;  /* 0x000000040900788c */ /* 0x000fc8000bf25270 */
[----:B------:R-:W-:Y:S02]  /*4310*/  USEL UR8, URZ, 0x1, UP1 ;  /* 0x00000001ff087887 */ /* 0x000fe40008800000 */
[----:B------:R-:W-:-:S04]  /*4320*/  USEL UR9, UR9, URZ, UP1 ;  /* 0x000000ff09097287 */ /* 0x000fc80008800000 */
[----:B------:R-:W-:Y:S01]  /*4330*/  ULEA UR9, UR9, UR5, 0x3 ;  /* 0x0000000509097291 */ /* 0x000fe2000f8e18ff */
[----:B-1----:R-:W-:-:S04]  /*4340*/  LOP3.LUT R3, R2, UR8, RZ, 0x3c, !PT ;  /* 0x0000000802037c12 */ /* 0x002fc8000f8e3cff */
[----:B------:R-:W-:Y:S01]  /*4350*/  SHF.L.U32 R3, R3, 0x1f, RZ ;  /* 0x0000001f03037819 */ /* 0x000fe200000006ff */
[----:B------:R-:W-:-:S04]  /*4360*/  IMAD.U32 R0, RZ, RZ, UR9 ;  /* 0x00000009ff007e24 */ /* 0x000fc8000f8e00ff */
[----:B------:R1:W2:Y:S03]  /*4370*/  SYNCS.PHASECHK.TRANS64.TRYWAIT P0, [R0+URZ], R3 ;  /* 0x00000003000075a7 */ /* 0x0002a600080011ff */
[----:B--2---:R-:W-:Y:S05]  /*4380*/  @!P0 NANOSLEEP.SYNCS 0x989680 ;  /* 0x009896800000895d */ /* 0x004fea0003900000 */
[----:B------:R-:W2:Y:S02]  /*4390*/  @!P0 SYNCS.PHASECHK.TRANS64 P0, [R0+URZ], R3 ;  /* 0x00000003000085a7 */ /* 0x000ea400080010ff */
[----:B--2---:R-:W-:Y:S05]  /*43a0*/  @P0 BRA `(.L_x_83) ;  /* 0x0000000000200947 */ /* 0x004fea0003800000 */
.L_x_84:
[----:B--2---:R2:W4:Y:S02]  /*43b0*/  SYNCS.PHASECHK.TRANS64.TRYWAIT P0, [R0+URZ], R3 ;  /* 0x00000003000075a7 */ /* 0x00452400080011ff */
[----:B----4-:R-:W-:Y:S05]  /*43c0*/  @!P0 NANOSLEEP.SYNCS 0x989680 ;  /* 0x009896800000895d */ /* 0x010fea0003900000 */
[----:B------:R-:W4:Y:S02]  /*43d0*/  @!P0 SYNCS.PHASECHK.TRANS64 P0, [R0+URZ], R3 ;  /* 0x00000003000085a7 */ /* 0x000f2400080010ff */
[----:B----4-:R-:W-:Y:S05]  /*43e0*/  @!P0 BRA `(.L_x_84) ;  /* 0xfffffffc00f08947 */ /* 0x010fea000383ffff */
[----:B------:R-:W-:Y:S05]  /*43f0*/  BRA `(.L_x_83) ;  /* 0x00000000000c7947 */ /* 0x000fea0003800000 */
.L_x_79:
[----:B------:R-:W-:-:S04]  /*4400*/  UIADD3 UR5, UPT, UPT, UR7, 0x140, URZ ;  /* 0x0000014007057890 */ /* 0x000fc8000fffe0ff */
[----:B------:R-:W-:-:S09]  /*4410*/  UPRMT UR5, UR4, 0x654, UR5 ;  /* 0x0000065404057896 */ /* 0x000fd20008000005 */
[----:B------:R-:W-:Y:S03]  /*4420*/  SYNCS.ARRIVE.TRANS64.RED.A1T0 RZ, [UR5], RZ ;  /* 0x000000ffffff79a7 */ /* 0x000fe60008100405 */
.L_x_83:
[----:B-12---:R-:W-:Y:S01]  /*4430*/  SHF.L.U32 R3, RZ, 0x1f, RZ ;  /* 0x0000001fff037819 */ /* 0x006fe200000006ff */
[----:B------:R-:W-:Y:S01]  /*4440*/  UIADD3 UR5, UPT, UPT, UR7, 0x140, URZ ;  /* 0x0000014007057890 */ /* 0x000fe2000fffe0ff */
[----:B------:R-:W-:Y:S02]  /*4450*/  PLOP3.LUT P0, PT, PT, PT, UP0, 0x80, 0x8 ;  /* 0x000000000008781c */ /* 0x000fe40003f0f008 */
[----:B------:R-:W1:Y:S02]  /*4460*/  SYNCS.PHASECHK.TRANS64.TRYWAIT P1, [UR7+0x140], R3 ;  /* 0x00014003ff0075a7 */ /* 0x000e640008021107 */
[----:B-1----:R-:W-:Y:S09]  /*4470*/  @!P1 BRA `(.L_x_85) ;  /* 0x0000004000109947 */ /* 0x002ff20003800000 */
.L_x_174:
[----:B------:R-:W-:Y:S01]  /*4480*/  @!UP0 UPRMT UR5, UR4, 0x654, UR5 ;  /* 0x0000065404058896 */ /* 0x000fe20008000005 */
[----:B------:R-:W-:Y:S02]  /*4490*/  UMOV UR8, 0xffff ;  /* 0x0000ffff00087882 */ /* 0x000fe40000000000 */
[----:B------:R-:W-:-:S06]  /*44a0*/  UMOV UR4, 0x1 ;  /* 0x0000000100047882 */ /* 0x000fcc0000000000 */
[----:B------:R-:W-:Y:S01]  /*44b0*/  @!P0 SYNCS.ARRIVE.TRANS64.RED.A1T0 RZ, [UR5], RZ ;  /* 0x000000ffffff89a7 */ /* 0x000fe20008100405 */
[----:B------:R-:W-:Y:S01]  /*44c0*/  NOP ;  /* 0x0000000000007918 */ /* 0x000fe20000000000 */
[----:B-1----:R-:W1:Y:S01]  /*44d0*/  LDS R0, [UR6+0x14] ;  /* 0x00001406ff007984 */ /* 0x002e620008000800 */
[----:B------:R-:W-:-:S04]  /*44e0*/  ULOP3.LUT UR5, UR21, 0xffff, URZ, 0xc0, !UPT ;  /* 0x0000ffff15057892 */ /* 0x000fc8000f8ec0ff */
[----:B------:R-:W-:-:S04]  /*44f0*/  USHF.R.U32.HI UR5, URZ, 0x5, UR5 ;  /* 0x00000005ff057899 */ /* 0x000fc80008011605 */
[----:B------:R-:W-:Y:S02]  /*4500*/  USHF.L.U32 UR8, UR8, UR5, URZ ;  /* 0x0000000508087299 */ /* 0x000fe400080006ff */
[----:B------:R-:W-:-:S04]  /*4510*/  USHF.L.U32 UR4, UR4, UR5, URZ ;  /* 0x0000000504047299 */ /* 0x000fc800080006ff */
[----:B-1----:R-:W-:-:S04]  /*4520*/  LOP3.LUT R0, R0, UR8, RZ, 0xc0, !PT ;  /* 0x0000000800007c12 */ /* 0x002fc8000f8ec0ff */
[----:B------:R-:W-:-:S13]  /*4530*/  ISETP.NE.AND P0, PT, R0, UR8, PT ;  /* 0x0000000800007c0c */ /* 0x000fda000bf05270 */
[----:B------:R-:W-:Y:S05]  /*4540*/  @P0 BRA `(.L_x_86) ;  /* 0x0000000000580947 */ /* 0x000fea0003800000 */
[----:B------:R-:W1:Y:S02]  /*4550*/  LDS R0, [UR6+0x18] ;  /* 0x00001806ff007984 */ /* 0x000e640008000800 */
[----:B-1----:R-:W-:-:S04]  /*4560*/  LOP3.LUT R0, R0, UR4, RZ, 0xc0, !PT ;  /* 0x0000000400007c12 */ /* 0x002fc8000f8ec0ff */
[----:B------:R-:W-:-:S13]  /*4570*/  ISETP.NE.AND P0, PT, R0, UR4, PT ;  /* 0x0000000400007c0c */ /* 0x000fda000bf05270 */
[----:B------:R-:W-:Y:S05]  /*4580*/  @P0 BRA `(.L_x_87) ;  /* 0x00000000003c0947 */ /* 0x000fea0003800000 */
[----:B------:R-:W1:Y:S01]  /*4590*/  S2R R2, SR_LANEID ;  /* 0x0000000000027919 */ /* 0x000e620000000000 */
[----:B------:R-:W-:Y:S01]  /*45a0*/  ULOP3.LUT UR8, URZ, UR8, URZ, 0x33, !UPT ;  /* 0x00000008ff087292 */ /* 0x000fe2000f8e33ff */
[----:B------:R-:W-:Y:S01]  /*45b0*/  LOP3.LUT R4, RZ, UR4, RZ, 0x33, !PT ;  /* 0x00000004ff047c12 */ /* 0x000fe2000f8e33ff */
[----:B------:R-:W-:Y:S02]  /*45c0*/  VOTEU.ANY UR7, UPT, PT ;  /* 0x0000000000077886 */ /* 0x000fe400038e0100 */
[----:B------:R-:W-:Y:S01]  /*45d0*/  UFLO.U32 UR7, UR7 ;  /* 0x00000007000772bd */ /* 0x000fe200080e0000 */
[----:B------:R-:W2:Y:S01]  /*45e0*/  REDUX UR4, R4 ;  /* 0x00000000040473c4 */ /* 0x000ea20000000000 */
[----:B------:R-:W-:-:S06]  /*45f0*/  IMAD.U32 R0, RZ, RZ, UR8 ;  /* 0x00000008ff007e24 */ /* 0x000fcc000f8e00ff */
[----:B------:R4:W-:Y:S01]  /*4600*/  UTCATOMSWS.AND URZ, UR8 ;  /* 0x0000000800ff79e3 */ /* 0x0009e20008000000 */
[----:B------:R-:W3:Y:S01]  /*4610*/  REDUX UR5, R0 ;  /* 0x00000000000573c4 */ /* 0x000ee20000000000 */
[----:B-1----:R-:W-:Y:S01]  /*4620*/  ISETP.EQ.U32.AND P0, PT, R2, UR7, PT ;  /* 0x0000000702007c0c */ /* 0x002fe2000bf02070 */
[----:B--2---:R-:W-:Y:S01]  /*4630*/  IMAD.U32 R2, RZ, RZ, UR4 ;  /* 0x00000004ff027e24 */ /* 0x004fe2000f8e00ff */
[----:B---3--:R-:W-:-:S11]  /*4640*/  MOV R3, UR5 ;  /* 0x0000000500037c02 */ /* 0x008fd60008000f00 */
[----:B------:R4:W-:Y:S04]  /*4650*/  @P0 ATOMS.AND RZ, [UR6+0x14], R3 ;  /* 0x00001403ffff098c */ /* 0x0009e8000a800006 */
[----:B------:R4:W-:Y:S01]  /*4660*/  @P0 ATOMS.AND RZ, [UR6+0x18], R2 ;  /* 0x00001802ffff098c */ /* 0x0009e2000a800006 */
[----:B------:R-:W-:Y:S05]  /*4670*/  BRA `(.L_x_88) ;  /* 0x0000000000147947 */ /* 0x000fea0003800000 */
.L_x_87:
[----:B------:R-:W-:Y:S02]  /*4680*/  MOV R2, 0x46a0 ;  /* 0x000046a000027802 */ /* 0x000fe40000000f00 */
[----:B---3-5:R-:W-:Y:S05]  /*4690*/  CALL.REL.NOINC `($__internal_0_$__cuda_sm10x_tcgen05_guardrail_trap_col_being_dealloced_not_returned_by_alloc) ;  /* 0x00000040007c7944 */ /* 0x028fea0003c00000 */
[----:B------:R-:W-:Y:S05]  /*46a0*/  BRA `(.L_x_88) ;  /* 0x0000000000087947 */ /* 0x000fea0003800000 */
.L_x_86:
[----:B------:R-:W-:Y:S02]  /*46b0*/  MOV R2, 0x46d0 ;  /* 0x000046d000027802 */ /* 0x000fe40000000f00 */
[----:B---3-5:R-:W-:Y:S05]  /*46c0*/  CALL.REL.NOINC `($__internal_2_$__cuda_sm10x_tcgen05_guardrail_trap_unallocated_columns_being_dealloced) ;  /* 0x0000004000887944 */ /* 0x028fea0003c00000 */
.L_x_88:
[----:B------:R-:W-:Y:S01]  /*46d0*/  NOP ;  /* 0x0000000000007918 */ /* 0x000fe20000000000 */
[----:B----4-:R-:W-:Y:S05]  /*46e0*/  EXIT ;  /* 0x000000000000794d */ /* 0x010fea0003800000 */
.L_x_59:
[----:B------:R-:W-:-:S09]  /*46f0*/  UISETP.NE.OR UP5, UPT, UR10, 0x3, !UP5 ;  /* 0x000000030a00788c */ /* 0x000fd2000efa5670 */
[----:B------:R-:W-:Y:S05]  /*4700*/  BRA.U UP5, `(.L_x_89) ;  /* 0x0000000d05e87547 */ /* 0x000fea000b800000 */
[----:B------:R-:W1:Y:S01]  /*4710*/  LDC R0, c[0x0][0xb30] ;  /* 0x0002cc00ff007b82 */ /* 0x000e620000000800 */
[----:B------:R-:W2:Y:S01]  /*4720*/  LDCU.64 UR8, c[0x0][0x888] ;  /* 0x00011100ff0877ac */ /* 0x000ea20008000a00 */
[----:B------:R-:W-:Y:S02]  /*4730*/  HFMA2 R25, -RZ, RZ, 0, 0 ;  /* 0x00000000ff197431 */ /* 0x000fe400000001ff */
[----:B------:R-:W-:Y:S01]  /*4740*/  IMAD.MOV.U32 R34, RZ, RZ, 0x1 ;  /* 0x00000001ff227424 */ /* 0x000fe200078e00ff */
[----:B------:R-:W-:Y:S01]  /*4750*/  MOV R23, 0x1000 ;  /* 0x0000100000177802 */ /* 0x000fe20000000f00 */
[----:B------:R-:W3:Y:S01]  /*4760*/  LDCU.64 UR4, c[0x0][0x890] ;  /* 0x00011200ff0477ac */ /* 0x000ee20008000a00 */
[----:B------:R-:W-:Y:S01]  /*4770*/  IMAD.MOV.U32 R27, RZ, RZ, RZ ;  /* 0x000000ffff1b7224 */ /* 0x000fe200078e00ff */
[----:B------:R-:W4:Y:S01]  /*4780*/  LDC R19, c[0x0][0x370] ;  /* 0x0000dc00ff137b82 */ /* 0x000f220000000800 */
[----:B------:R-:W-:Y:S01]  /*4790*/  UMOV UR6, 0x400 ;  /* 0x0000040000067882 */ /* 0x000fe20000000000 */
[----:B------:R-:W-:-:S02]  /*47a0*/  UPLOP3.LUT UP1, UPT, UPT, UPT, UPT, 0x40, 0x4 ;  /* 0x000000000004789c */ /* 0x000fc40003f2e870 */
[----:B------:R-:W-:Y:S01]  /*47b0*/  ULEA UR6, UR37, UR6, 0x18 ;  /* 0x0000000625067291 */ /* 0x000fe2000f8ec0ff */
[----:B------:R-:W-:-:S03]  /*47c0*/  UMOV UR13, URZ ;  /* 0x000000ff000d7c82 */ /* 0x000fc60008000000 */
[----:B------:R-:W4:Y:S01]  /*47d0*/  LDC R2, c[0x0][0xb0c] ;  /* 0x0002c300ff027b82 */ /* 0x000f220000000800 */
[----:B--2---:R-:W-:Y:S02]  /*47e0*/  UISETP.NE.U32.AND UP4, UPT, UR8, URZ, UPT ;  /* 0x000000ff0800728c */ /* 0x004fe4000bf85070 */
[----:B---3--:R-:W-:-:S05]  /*47f0*/  UISETP.NE.U32.AND UP5, UPT, UR4, URZ, UPT ;  /* 0x000000ff0400728c */ /* 0x008fca000bfa5070 */
[----:B------:R-:W2:Y:S01]  /*4800*/  LDC R18, c[0x0][0xb20] ;  /* 0x0002c800ff127b82 */ /* 0x000ea20000000800 */
[----:B-1----:R-:W-:Y:S01]  /*4810*/  ISETP.NE.AND P1, PT, R0, 0x1, PT ;  /* 0x000000010000780c */ /* 0x002fe20003f25270 */
[----:B------:R-:W-:Y:S02]  /*4820*/  UISETP.NE.AND.EX UP4, UPT, UR9, URZ, UPT, UP4 ;  /* 0x000000ff0900728c */ /* 0x000fe4000bf85340 */
[----:B------:R-:W-:-:S04]  /*4830*/  UISETP.NE.AND.EX UP5, UPT, UR5, URZ, UPT, UP5 ;  /* 0x000000ff0500728c */ /* 0x000fc8000bfa5350 */
[----:B-----5:R-:W1:Y:S08]  /*4840*/  LDC.64 R32, c[0x0][0x348] ;  /* 0x0000d200ff207b82 */ /* 0x020e700000000a00 */
[----:B------:R-:W3:Y:S08]  /*4850*/  LDC.64 R16, c[0x0][0xb10] ;  /* 0x0002c400ff107b82 */ /* 0x000ef00000000a00 */
[----:B------:R-:W1:Y:S08]  /*4860*/  LDC.64 R6, c[0x0][0xb18] ;  /* 0x0002c600ff067b82 */ /* 0x000e700000000a00 */
[----:B------:R-:W1:Y:S08]  /*4870*/  LDC.64 R4, c[0x0][0xb28] ;  /* 0x0002ca00ff047b82 */ /* 0x000e700000000a00 */
[----:B--2-4-:R-:W1:Y:S02]  /*4880*/  LDC R22, c[0x0][0x374] ;  /* 0x0000dd00ff167b82 */ /* 0x014e640000000800 */
.L_x_98:
[----:B------:R-:W-:Y:S02]  /*4890*/  LEA R0, R27, UR6, 0x3 ;  /* 0x000000061b007c11 */ /* 0x000fe4000f8e18ff */
[----:B------:R-:W-:Y:S02]  /*48a0*/  SHF.L.U32 R3, R25, 0x1f, RZ ;  /* 0x0000001f19037819 */ /* 0x000fe400000006ff */
[----:B------:R-:W-:Y:S02]  /*48b0*/  LEA R28, R27, UR6, 0x4 ;  /* 0x000000061b1c7c11 */ /* 0x000fe4000f8e20ff */
[----:B--2---:R-:W2:Y:S02]  /*48c0*/  SYNCS.PHASECHK.TRANS64.TRYWAIT P0, [R0+URZ+0xc0], R3 ;  /* 0x0000c003000075a7 */ /* 0x004ea400080011ff */
[----:B--2---:R-:W-:Y:S05]  /*48d0*/  @!P0 BRA `(.L_x_90) ;  /* 0x0000003c00108947 */ /* 0x004fea0003800000 */
.L_x_175:
[----:B------:R-:W-:Y:S01]  /*48e0*/  ISETP.GE.AND P0, PT, R26, 0x1, PT ;  /* 0x000000011a00780c */ /* 0x000fe20003f06270 */
[----:B------:R-:W4:Y:S01]  /*48f0*/  LDS.128 R28, [R28+0x150] ;  /* 0x000150001c1c7984 */ /* 0x000f220000000c00 */
[----:B--2---:R-:W-:Y:S01]  /*4900*/  VIADD R0, R0, 0xd0 ;  /* 0x000000d000007836 */ /* 0x004fe20000000000 */
[----:B------:R-:W-:Y:S01]  /*4910*/  @!PT LDS RZ, [RZ] ;  /* 0x00000000fffff984 */ /* 0x000fe20000000800 */
[----:B------:R-:W-:Y:S01]  /*4920*/  @!PT LDS RZ, [RZ] ;  /* 0x00000000fffff984 */ /* 0x000fe20000000800 */
[----:B------:R-:W-:Y:S01]  /*4930*/  @!PT LDS RZ, [RZ] ;  /* 0x00000000fffff984 */ /* 0x000fe20000000800 */
[----:B------:R-:W-:Y:S01]  /*4940*/  @!PT LDS RZ, [RZ] ;  /* 0x00000000fffff984 */ /* 0x000fe20000000800 */
[----:B------:R2:W-:Y:S06]  /*4950*/  MEMBAR.ALL.CTA ;  /* 0x0000000000007992 */ /* 0x0005ec0000008000 */
[----:B--2---:R-:W2:Y:S01]  /*4960*/  FENCE.VIEW.ASYNC.S ;  /* 0x00000000000073c6 */ /* 0x004ea20000000000 */
[----:B------:R-:W-:Y:S04]  /*4970*/  PRMT R0, RZ, 0x654, R0 ;  /* 0x00000654ff007816 */ /* 0x000fe80000000000 */
[----:B--2---:R2:W-:Y:S01]  /*4980*/  SYNCS.ARRIVE.TRANS64.RED.A1T0 RZ, [R0+URZ], RZ ;  /* 0x000000ff00ff79a7 */ /* 0x0045e200081004ff */
[----:B----4-:R-:W-:Y:S11]  /*4990*/  LOP3.LUT P3, RZ, R30, 0x1, RZ, 0xc0, !PT ;  /* 0x000000011eff7812 */ /* 0x010ff6000786c0ff */
[----:B------:R-:W-:Y:S02]  /*49a0*/  @!UPT UIADD3 URZ, UPT, UPT, URZ, URZ, URZ ;  /* 0x000000fffffff290 */ /* 0x000fe4000fffe0ff */
[----:B------:R-:W-:Y:S02]  /*49b0*/  @P3 MOV R13, R28 ;  /* 0x0000001c000d3202 */ /* 0x000fe40000000f00 */
[----:B------:R-:W-:Y:S01]  /*49c0*/  @P3 LOP3.LUT R8, R29, 0xffff, RZ, 0xc0, !PT ;  /* 0x0000ffff1d083812 */ /* 0x000fe200078ec0ff */
[----:B--2---:R-:W-:Y:S06]  /*49d0*/  @!P0 BRA `(.L_x_91) ;  /* 0x0000000000a48947 */ /* 0x004fec0003800000 */
[----:B-1----:R-:W-:Y:S01]  /*49e0*/  IMAD.HI.U32 R37, R22, R7, RZ ;  /* 0x0000000716257227 */ /* 0x002fe200078e00ff */
[----:B------:R-:W-:Y:S02]  /*49f0*/  ISETP.NE.AND P0, PT, R6, 0x1, PT ;  /* 0x000000010600780c */ /* 0x000fe40003f05270 */
[----:B------:R-:W-:Y:S01]  /*4a00*/  ISETP.NE.AND P2, PT, R26, 0x1, PT ;  /* 0x000000011a00780c */ /* 0x000fe20003f45270 */
[----:B---3--:R-:W-:Y:S01]  /*4a10*/  IMAD.HI.U32 R36, R19, R16, RZ ;  /* 0x0000001013247227 */ /* 0x008fe200078e00ff */
[----:B------:R-:W-:Y:S02]  /*4a20*/  SHF.R.U32.HI R37, RZ, R18, R37 ;  /* 0x00000012ff257219 */ /* 0x000fe40000011625 */
[----:B------:R-:W-:Y:S01]  /*4a30*/  ISETP.NE.AND P4, PT, R2, 0x1, PT ;  /* 0x000000010200780c */ /* 0x000fe20003f85270 */
[----:B------:R-:W-:Y:S01]  /*4a40*/  IMAD.HI.U32 R38, R13, R16, RZ ;  /* 0x000000100d267227 */ /* 0x000fe200078e00ff */
[----:B------:R-:W-:Y:S02]  /*4a50*/  SHF.R.U32.HI R36, RZ, R17, R36 ;  /* 0x00000011ff247219 */ /* 0x000fe40000011624 */
[----:B------:R-:W-:Y:S01]  /*4a60*/  SEL R3, R22, R37, !P0 ;  /* 0x0000002516037207 */ /* 0x000fe20004000000 */
[C---:B------:R-:W-:Y:S01]  /*4a70*/  IMAD.HI.U32 R37, R8.reuse, R7, RZ ;  /* 0x0000000708257227 */ /* 0x040fe200078e00ff */
[----:B------:R-:W-:Y:S02]  /*4a80*/  SEL R11, R19, R36, !P4 ;  /* 0x00000024130b7207 */ /* 0x000fe40006000000 */
[----:B------:R-:W-:Y:S01]  /*4a90*/  SHF.R.U32.HI R38, RZ, R17, R38 ;  /* 0x00000011ff267219 */ /* 0x000fe20000011626 */
[----:B------:R-:W-:Y:S01]  /*4aa0*/  IMAD.HI.U32 R40, R3, R4, RZ ;  /* 0x0000000403287227 */ /* 0x000fe200078e00ff */
[----:B------:R-:W-:Y:S03]  /*4ab0*/  SHF.R.U32.HI R37, RZ, R18, R37 ;  /* 0x00000012ff257219 */ /* 0x000fe60000011625 */
[----:B------:R-:W-:Y:S01]  /*4ac0*/  IMAD.HI.U32 R36, R11, R4, RZ ;  /* 0x000000040b247227 */ /* 0x000fe200078e00ff */
[----:B------:R-:W-:Y:S02]  /*4ad0*/  @P2 SHF.R.U32.HI R3, RZ, R5, R40 ;  /* 0x00000005ff032219 */ /* 0x000fe40000011628 */
[----:B------:R-:W-:Y:S02]  /*4ae0*/  SEL R9, R8, R37, !P0 ;  /* 0x0000002508097207 */ /* 0x000fe40004000000 */
[----:B------:R-:W-:Y:S01]  /*4af0*/  @P2 SHF.R.U32.HI R11, RZ, R5, R36 ;  /* 0x00000005ff0b2219 */ /* 0x000fe20000011624 */
[C---:B------:R-:W-:Y:S01]  /*4b00*/  IMAD R10, R26.reuse, R3, RZ ;  /* 0x000000031a0a7224 */ /* 0x040fe200078e02ff */
[----:B------:R-:W-:Y:S01]  /*4b10*/  SEL R3, R13, R38, !P4 ;  /* 0x000000260d037207 */ /* 0x000fe20006000000 */
[C---:B------:R-:W-:Y:S03]  /*4b20*/  IMAD.HI.U32 R14, R9.reuse, R4, RZ ;  /* 0x00000004090e7227 */ /* 0x040fe600078e00ff */
[----:B------:R-:W-:Y:S01]  /*4b30*/  ISETP.GE.AND P0, PT, R9, R10, PT ;  /* 0x0000000a0900720c */ /* 0x000fe20003f06270 */
[C---:B------:R-:W-:Y:S01]  /*4b40*/  IMAD R12, R26.reuse, R11, RZ ;  /* 0x0000000b1a0c7224 */ /* 0x040fe200078e02ff */
[-C--:B------:R-:W-:Y:S04]  /*4b50*/  SHF.R.U32.HI R14, RZ, R5.reuse, R14 ;  /* 0x00000005ff0e7219 */ /* 0x080fe8000001160e */
[----:B------:R-:W-:Y:S02]  /*4b60*/  ISETP.GE.OR P0, PT, R3, R12, P0 ;  /* 0x0000000c0300720c */ /* 0x000fe40000706670 */
[----:B------:R-:W-:Y:S05]  /*4b70*/  SEL R15, R9, R14, !P2 ;  /* 0x0000000e090f7207 */ /* 0x000fea0005000000 */
[----:B------:R-:W-:Y:S04]  /*4b80*/  IMAD.MOV R14, RZ, RZ, -R15 ;  /* 0x000000ffff0e7224 */ /* 0x000fe800078e0a0f */
[----:B------:R-:W-:Y:S02]  /*4b90*/  IMAD R14, R26, R14, R9 ;  /* 0x0000000e1a0e7224 */ /* 0x000fe400078e0209 */
[C---:B------:R-:W-:Y:S05]  /*4ba0*/  @!P0 IMAD.HI.U32 R10, R3.reuse, R4, RZ ;  /* 0x00000004030a8227 */ /* 0x040fea00078e00ff */
[----:B------:R-:W-:Y:S04]  /*4bb0*/  @!P0 SHF.R.U32.HI R10, RZ, R5, R10 ;  /* 0x00000005ff0a8219 */ /* 0x000fe8000001160a */
[----:B------:R-:W-:Y:S01]  /*4bc0*/  @!P0 SEL R0, R3, R10, !P2 ;  /* 0x0000000a03008207 */ /* 0x000fe20005000000 */
[----:B------:R-:W-:Y:S03]  /*4bd0*/  IMAD.MOV R10, RZ, RZ, -R3 ;  /* 0x000000ffff0a7224 */ /* 0x000fe600078e0a03 */
[----:B------:R-:W-:Y:S01]  /*4be0*/  @!P0 IADD3 R15, PT, PT, R15, -R0, RZ ;  /* 0x800000000f0f8210 */ /* 0x000fe20007ffe0ff */
[----:B------:R-:W-:Y:S01]  /*4bf0*/  @!P0 IMAD R0, R11, R14, R0 ;  /* 0x0000000e0b008224 */ /* 0x000fe200078e0200 */
[----:B------:R-:W-:Y:S01]  /*4c00*/  IADD3 R11, PT, PT, -R9, RZ, RZ ;  /* 0x000000ff090b7210 */ /* 0x000fe20007ffe1ff */
[----:B------:R-:W-:Y:S02]  /*4c10*/  IMAD R13, R2, R10, R13 ;  /* 0x0000000a020d7224 */ /* 0x000fe400078e020d */
[----:B------:R-:W-:Y:S02]  /*4c20*/  @!P0 IMAD R9, R15, R26, R3 ;  /* 0x0000001a0f098224 */ /* 0x000fe400078e0203 */
[----:B------:R-:W-:Y:S02]  /*4c30*/  @!P0 IMAD.MOV.U32 R3, RZ, RZ, R0 ;  /* 0x000000ffff038224 */ /* 0x000fe400078e0000 */
[----:B------:R-:W-:Y:S02]  /*4c40*/  IMAD R8, R6, R11, R8 ;  /* 0x0000000b06087224 */ /* 0x000fe400078e0208 */
[----:B------:R-:W-:Y:S02]  /*4c50*/  IMAD R13, R3, R2, R13 ;  /* 0x00000002030d7224 */ /* 0x000fe400078e020d */
[----:B------:R-:W-:Y:S02]  /*4c60*/  IMAD R8, R9, R6, R8 ;  /* 0x0000000609087224 */ /* 0x000fe400078e0208 */
.L_x_91:
[----:B------:R-:W-:Y:S05]  /*4c70*/  BRA.U UP1, `(.L_x_92) ;  /* 0x0000000101107547 */ /* 0x000fea000b800000 */
[----:B------:R-:W-:Y:S04]  /*4c80*/  MOV R0, UR7 ;  /* 0x0000000700007c02 */ /* 0x000fe80008000f00 */
[----:B------:R-:W-:Y:S04]  /*4c90*/  SHF.L.U32 R3, R0, 0x1f, RZ ;  /* 0x0000001f00037819 */ /* 0x000fe800000006ff */
[----:B------:R-:W2:Y:S02]  /*4ca0*/  SYNCS.PHASECHK.TRANS64.TRYWAIT P0, [UR6+0xb8], R3 ;  /* 0x0000b803ff0075a7 */ /* 0x000ea40008001106 */
[----:B--2---:R-:W-:Y:S05]  /*4cb0*/  @!P0 BRA `(.L_x_93) ;  /* 0x00000038002c8947 */ /* 0x004fea0003800000 */
.L_x_92:
[----:B------:R-:W-:Y:S02]  /*4cc0*/  R2UR UR27, R21 ;  /* 0x00000000151b72ca */ /* 0x000fe400000e0000 */
[----:B------:R-:W-:Y:S02]  /*4cd0*/  R2UR UR26, R20 ;  /* 0x00000000141a72ca */ /* 0x000fe400000e0000 */
[----:B------:R-:W-:Y:S04]  /*4ce0*/  ISETP.NE.U32.AND P2, PT, RZ, UR4, PT ;  /* 0x00000004ff007c0c */ /* 0x000fe8000bf45070 */
[----:B------:R-:W-:Y:S05]  /*4cf0*/  ISETP.NE.AND.EX P2, PT, RZ, UR5, PT, P2 ;  /* 0x00000005ff007c0c */ /* 0x000fea000bf45320 */
[----:B------:R-:W-:Y:S02]  /*4d00*/  USHF.L.U32 UR27, UR27, 0x6, URZ ;  /* 0x000000061b1b7899 */ /* 0x000fe400080006ff */
[----:B------:R-:W-:Y:S01]  /*4d10*/  USHF.L.U32 UR26, UR26, 0x6, URZ ;  /* 0x000000061a1a7899 */ /* 0x000fe200080006ff */
[----:B------:R-:W-:Y:S11]  /*4d20*/  BRA.U !UP5, `(.L_x_94) ;  /* 0x000000010d347547 */ /* 0x000ff6000b800000 */
[----:B------:R-:W-:Y:S01]  /*4d30*/  UPLOP3.LUT UP0, UPT, UPT, UPT, UP4, 0x80, 0x8 ;  /* 0x000000000008789c */ /* 0x000fe20003f0f040 */
[----:B--2---:R-:W-:Y:S02]  /*4d40*/  HFMA2 R0, -RZ, RZ, 0, 5.9604644775390625e-08 ;  /* 0x00000001ff007431 */ /* 0x004fe400000001ff */
[----:B------:R-:W-:Y:S03]  /*4d50*/  IMAD.MOV.U32 R59, RZ, RZ, 0x1 ;  /* 0x00000001ff3b7424 */ /* 0x000fe600078e00ff */
[----:B------:R-:W-:Y:S05]  /*4d60*/  PLOP3.LUT P0, PT, PT, PT, UP0, 0x80, 0x8 ;  /* 0x000000000008781c */ /* 0x000fea0003f0f008 */
[----:B------:R-:W2:Y:S01]  /*4d70*/  @UP0 LDCU.64 UR10, c[0x0][0x888] ;  /* 0x00011100ff0a07ac */ /* 0x000ea20008000a00 */
[----:B------:R-:W-:Y:S07]  /*4d80*/  @UP0 UIMAD UR8, UR36, UR4, URZ ;  /* 0x00000004240802a4 */ /* 0x000fee000f8e02ff */
[----:B------:R-:W-:Y:S01]  /*4d90*/  @!P0 PRMT R59, R0, 0x7610, R59 ;  /* 0x00007610003b8816 */ /* 0x000fe2000000003b */
[----:B--2---:R-:W-:Y:S03]  /*4da0*/  @UP0 UIMAD.WIDE UR10, UR8, 0x4, UR10 ;  /* 0x00000004080a08a5 */ /* 0x004fe6000f8e020a */
[----:B------:R-:W2:Y:S03]  /*4db0*/  @!UP0 LDCU UR8, c[0x0][0x880] ;  /* 0x00011000ff0887ac */ /* 0x000ea60008000800 */
[----:B------:R-:W-:Y:S01]  /*4dc0*/  IMAD.U32 R10, RZ, RZ, UR10 ;  /* 0x0000000aff0a7e24 */ /* 0x000fe2000f8e00ff */
[----:B------:R-:W-:Y:S05]  /*4dd0*/  MOV R11, UR11 ;  /* 0x0000000b000b7c02 */ /* 0x000fea0008000f00 */
[----:B------:R4:W5:Y:S02]  /*4de0*/  @P0 LDG.E R35, desc[UR46][R10.64] ;  /* 0x0000002e0a230981 */ /* 0x000964000c1e1900 */
[----:B--2-4-:R-:W-:Y:S07]  /*4df0*/  @!P0 IMAD.U32 R35, RZ, RZ, UR8 ;  /* 0x00000008ff238e24 */ /* 0x014fee000f8e00ff */
.L_x_94:
[----:B-----5:R-:W-:Y:S01]  /*4e00*/  @!P2 FSETP.EQ.AND P0, PT, R35, RZ, PT ;  /* 0x000000ff2300a20b */ /* 0x020fe20003f02000 */
[----:B------:R-:W-:Y:S01]  /*4e10*/  @!UPT UIADD3 URZ, UPT, UPT, URZ, URZ, URZ ;  /* 0x000000fffffff290 */ /* 0x000fe2000fffe0ff */
[----:B------:R-:W-:Y:S11]  /*4e20*/  @!P2 BRA `(.L_x_95) ;  /* 0x000000000014a947 */ /* 0x000ff60003800000 */
[----:B------:R-:W-:Y:S02]  /*4e30*/  LOP3.LUT P2, RZ, R59, 0xff, RZ, 0xc0, !PT ;  /* 0x000000ff3bff7812 */ /* 0x000fe4000784c0ff */
[----:B------:R-:W-:Y:S04]  /*4e40*/  PLOP3.LUT P0, PT, PT, PT, UP0, 0x80, 0x8 ;  /* 0x000000000008781c */ /* 0x000fe80003f0f008 */
[----:B------:R-:W-:Y:S07]  /*4e50*/  PLOP3.LUT P0, PT, P0, PT, PT, 0x8, 0x80 ;  /* 0x000000000080781c */ /* 0x000fee000070e170 */
[----:B------:R-:W-:Y:S11]  /*4e60*/  @P2 FSETP.EQ.AND P0, PT, R35, RZ, PT ;  /* 0x000000ff2300220b */ /* 0x000ff60003f02000 */
[----:B------:R-:W-:Y:S02]  /*4e70*/  @!UPT UIADD3 URZ, UPT, UPT, URZ, URZ, URZ ;  /* 0x000000fffffff290 */ /* 0x000fe4000fffe0ff */
.L_x_95:
[----:B------:R-:W-:Y:S01]  /*4e80*/  ULEA UR15, UR13, UR6, 0x3 ;  /* 0x000000060d0f7291 */ /* 0x000fe2000f8e18ff */
[----:B--2---:R-:W-:Y:S02]  /*4e90*/  SHF.L.U32 R3, R34, 0x1f, RZ ;  /* 0x0000001f22037819 */ /* 0x004fe400000006ff */
[----:B------:R-:W-:Y:S04]  /*4ea0*/  ELECT P4, URZ, PT ;  /* 0x0000000000ff782f */ /* 0x000fe80003880000 */
[----:B------:R-:W-:Y:S02]  /*4eb0*/  PLOP3.LUT P4, PT, P0, P4, PT, 0xf2, 0x2f ;  /* 0x00000000002f781c */ /* 0x000fe40000789e72 */
[----:B------:R-:W2:Y:S11]  /*4ec0*/  SYNCS.PHASECHK.TRANS64.TRYWAIT P2, [UR15+0x98], R3 ;  /* 0x00009803ff0075a7 */ /* 0x000eb6000804110f */
[----:B-1----:R-:W-:Y:S05]  /*4ed0*/  @!P4 IADD3 R20, P0, PT, R32, 0x580, RZ ;  /* 0x000005802014c810 */ /* 0x002fea0007f1e0ff */
[----:B------:R-:W-:Y:S01]  /*4ee0*/  @!P4 IMAD.X R12, RZ, RZ, R33, P0 ;  /* 0x000000ffff0cc224 */ /* 0x000fe200000e0621 */
[----:B--2---:R-:W-:Y:S07]  /*4ef0*/  @!P2 BRA `(.L_x_96) ;  /* 0x0000003400b4a947 */ /* 0x004fee0003800000 */
.L_x_178:
[----:B------:R-:W2:Y:S01]  /*4f00*/  LDC.64 R14, c[0x0][0xb10] ;  /* 0x0002c400ff0e7b82 */ /* 0x000ea20000000a00 */
[----:B------:R-:W-:Y:S01]  /*4f10*/  @!P4 R2UR UR8, R12 ;  /* 0x000000000c08c2ca */ /* 0x000fe200000e0000 */
[----:B------:R-:W-:Y:S01]  /*4f20*/  VOTEU.ALL UP3, P4 ;  /* 0x0000000000ff7886 */ /* 0x000fe20002060000 */
[----:B------:R-:W-:Y:S01]  /*4f30*/  @!P4 R2UR UR9, R20 ;  /* 0x000000001409c2ca */ /* 0x000fe200000e0000 */
[----:B------:R-:W-:Y:S01]  /*4f40*/  UIADD3 UR25, UPT, UPT, UR15, 0x80, URZ ;  /* 0x000000800f197890 */ /* 0x000fe2000fffe0ff */
[----:B------:R-:W-:Y:S03]  /*4f50*/  @P3 SHF.R.U32.HI R24, RZ, 0x10, R29 ;  /* 0x00000010ff183819 */ /* 0x000fe6000001161d */
[----:B------:R-:W4:Y:S01]  /*4f60*/  LDC.64 R10, c[0x0][0xb18] ;  /* 0x0002c600ff0a7b82 */ /* 0x000f220000000a00 */
[----:B------:R-:W-:Y:S01]  /*4f70*/  UIADD3 UR14, UPT, UPT, UR13, 0x1, URZ ;  /* 0x000000010d0e7890 */ /* 0x000fe2000fffe0ff */
[----:B------:R-:W-:Y:S01]  /*4f80*/  VIADD R27, R27, 0x1 ;  /* 0x000000011b1b7836 */ /* 0x000fe20000000000 */
[----:B------:R-:W-:Y:S01]  /*4f90*/  VOTEU.ALL UP2, P4 ;  /* 0x0000000000ff7886 */ /* 0x000fe20002040000 */
[----:B------:R-:W-:Y:S01]  /*4fa0*/  UMOV UR18, 0x0 ;  /* 0x0000000000127882 */ /* 0x000fe20000000000 */
[----:B------:R-:W-:Y:S03]  /*4fb0*/  UISETP.NE.AND UP6, UPT, UR14, 0x3, UPT ;  /* 0x000000030e00788c */ /* 0x000fe6000bfc5270 */
[----:B-1----:R-:W1:Y:S01]  /*4fc0*/  @!P1 LDC R0, c[0x0][0xb20] ;  /* 0x0002c800ff009b82 */ /* 0x002e620000000800 */
[----:B------:R-:W-:Y:S01]  /*4fd0*/  UMOV UR19, 0x10000000 ;  /* 0x1000000000137882 */ /* 0x000fe20000000000 */
[----:B------:R-:W-:Y:S01]  /*4fe0*/  IMAD.U32 R21, RZ, RZ, UR8 ;  /* 0x00000008ff157e24 */ /* 0x000fe2000f8e00ff */
[----:B------:R-:W-:Y:S05]  /*4ff0*/  @!UP3 ULEA UR8, UR13, UR6, 0xc ;  /* 0x000000060d08b291 */ /* 0x000fea000f8e60ff */
[----:B------:R-:W5:Y:S01]  /*5000*/  @!P1 LDC R3, c[0x0][0xb0c] ;  /* 0x0002c300ff039b82 */ /* 0x000f620000000800 */
[----:B------:R-:W-:Y:S01]  /*5010*/  IMAD.U32 R20, RZ, RZ, UR9 ;  /* 0x00000009ff147e24 */ /* 0x000fe2000f8e00ff */
[----:B------:R-:W-:Y:S01]  /*5020*/  UMOV UR28, UR36 ;  /* 0x00000024001c7c82 */ /* 0x000fe20008000000 */
[----:B------:R-:W-:Y:S01]  /*5030*/  @!P4 R2UR UR21, R21 ;  /* 0x000000001515c2ca */ /* 0x000fe200000e0000 */
[----:B------:R-:W-:Y:S02]  /*5040*/  @!UP3 UIADD3 UR24, UPT, UPT, UR8, 0x200, URZ ;  /* 0x000002000818b890 */ /* 0x000fe4000fffe0ff */
[----:B------:R-:W-:Y:S01]  /*5050*/  @!P4 R2UR UR20, R20 ;  /* 0x000000001414c2ca */ /* 0x000fe200000e0000 */
[----:B------:R-:W-:Y:S01]  /*5060*/  @!UP3 UIADD3 UR10, UPT, UPT, UR26, 0x20, URZ ;  /* 0x000000201a0ab890 */ /* 0x000fe2000fffe0ff */
[----:B------:R-:W-:Y:S01]  /*5070*/  @!P4 IMAD.MOV.U32 R20, RZ, RZ, 0x1000 ;  /* 0x00001000ff14c424 */ /* 0x000fe200078e00ff */
[----:B------:R-:W-:Y:S02]  /*5080*/  @!UP3 UIADD3 UR8, UPT, UPT, UR8, 0xa00, URZ ;  /* 0x00000a000808b890 */ /* 0x000fe4000fffe0ff */
[----:B------:R-:W-:Y:S01]  /*5090*/  USEL UR9, URZ, 0x1, UP6 ;  /* 0x00000001ff097887 */ /* 0x000fe2000b000000 */
[----:B------:R-:W-:Y:S01]  /*50a0*/  VOTEU.ALL UP1, P4 ;  /* 0x0000000000ff7886 */ /* 0x000fe20002020000 */
[----:B------:R-:W-:Y:S01]  /*50b0*/  UMOV UR11, UR27 ;  /* 0x0000001b000b7c82 */ /* 0x000fe20008000000 */
[----:B------:R-:W-:Y:S01]  /*50c0*/  UMOV UR12, UR36 ;  /* 0x00000024000c7c82 */ /* 0x000fe20008000000 */
[----:B------:R-:W-:Y:S02]  /*50d0*/  UPRMT UR16, UR37, 0x654, UR25 ;  /* 0x0000065425107896 */ /* 0x000fe40008000019 */
[----:B------:R-:W-:Y:S01]  /*50e0*/  LOP3.LUT R34, R34, UR9, RZ, 0x3c, !PT ;  /* 0x0000000922227c12 */ /* 0x000fe2000f8e3cff */
[----:B------:R-:W-:Y:S01]  /*50f0*/  UMOV UR9, UR25 ;  /* 0x0000001900097c82 */ /* 0x000fe20008000000 */
[----:B------:R1:W-:Y:S01]  /*5100*/  @!UP2 UTMALDG.3D [UR24], [UR20], desc[UR18] ;  /* 0x000012181400a5b4 */ /* 0x0003e20008011000 */
[----:B------:R-:W-:Y:S01]  /*5110*/  USEL UR14, UR14, URZ, UP6 ;  /* 0x000000ff0e0e7287 */ /* 0x000fe2000b000000 */
[----:B------:R-:W-:Y:S03]  /*5120*/  SHF.L.U32 R12, R34, 0x1f, RZ ;  /* 0x0000001f220c7819 */ /* 0x000fe600000006ff */
[----:B------:R-:W-:Y:S01]  /*5130*/  ULEA UR13, UR14, UR6, 0x3 ;  /* 0x000000060e0d7291 */ /* 0x000fe2000f8e18ff */
[----:B--2---:R-:W-:Y:S01]  /*5140*/  @!P1 IMAD.HI.U32 R14, R13, R14, RZ ;  /* 0x0000000e0d0e9227 */ /* 0x004fe200078e00ff */
[----:B----4-:R-:W-:Y:S01]  /*5150*/  @!P1 ISETP.NE.AND P0, PT, R10, 0x1, PT ;  /* 0x000000010a00980c */ /* 0x010fe20003f05270 */
[----:B------:R2:W-:Y:S01]  /*5160*/  @!UP1 UTMALDG.3D [UR8], [UR20], desc[UR18] ;  /* 0x00001208140095b4 */ /* 0x0005e20008011000 */
[----:B------:R2:W-:Y:S01]  /*5170*/  @!P4 SYNCS.ARRIVE.TRANS64.RED.A0TR RZ, [UR15+0x80], R20 ;  /* 0x00008014ffffc9a7 */ /* 0x0005e2000830040f */
[C---:B------:R-:W-:Y:S01]  /*5180*/  @!P1 IMAD.HI.U32 R11, R8.reuse, R11, RZ ;  /* 0x0000000b080b9227 */ /* 0x040fe200078e00ff */
[----:B------:R-:W-:Y:S02]  /*5190*/  @!P1 SHF.R.U32.HI R14, RZ, R15, R14 ;  /* 0x0000000fff0e9219 */ /* 0x000fe4000001160e */
[----:B-----5:R-:W-:Y:S02]  /*51a0*/  @!P1 ISETP.NE.AND P2, PT, R3, 0x1, PT ;  /* 0x000000010300980c */ /* 0x020fe40003f45270 */
[----:B-1----:R-:W-:Y:S02]  /*51b0*/  @!P1 SHF.R.U32.HI R9, RZ, R0, R11 ;  /* 0x00000000ff099219 */ /* 0x002fe4000001160b */
[----:B------:R-:W-:Y:S02]  /*51c0*/  @!P1 SEL R14, R13, R14, !P2 ;  /* 0x0000000e0d0e9207 */ /* 0x000fe40005000000 */
[----:B------:R-:W-:Y:S05]  /*51d0*/  @!P1 SEL R9, R8, R9, !P0 ;  /* 0x0000000908099207 */ /* 0x000fea0004000000 */
[----:B------:R-:W-:Y:S01]  /*51e0*/  @!P1 IMAD.IADD R0, R9, 0x1, -R14 ;  /* 0x0000000109009824 */ /* 0x000fe200078e0a0e */
[----:B------:R-:W-:Y:S01]  /*51f0*/  SYNCS.ARRIVE.TRANS64.RED.A1T0 RZ, [UR16], RZ ;  /* 0x000000ffffff79a7 */ /* 0x000fe20008100410 */
[----:B------:R-:W-:Y:S02]  /*5200*/  @!P1 IMAD.IADD R9, R14, 0x1, -R9 ;  /* 0x000000010e099824 */ /* 0x000fe400078e0a09 */
[----:B------:R-:W-:Y:S02]  /*5210*/  @!P1 IMAD R13, R0, R3, R13 ;  /* 0x00000003000d9224 */ /* 0x000fe400078e020d */
[----:B------:R-:W-:Y:S01]  /*5220*/  @!P1 IMAD R8, R9, R10, R8 ;  /* 0x0000000a09089224 */ /* 0x000fe200078e0208 */
[----:B------:R-:W1:Y:S02]  /*5230*/  SYNCS.PHASECHK.TRANS64.TRYWAIT P5, [UR13+0x98], R12 ;  /* 0x0000980cff0075a7 */ /* 0x000e6400080a110d */
[----:B-12---:R-:W-:Y:S05]  /*5240*/  @!P5 BRA `(.L_x_97) ;  /* 0x0000003000f8d947 */ /* 0x006fea0003800000 */
.L_x_180:
[----:B------:R-:W-:Y:S01]  /*5250*/  UIADD3 UR17, UPT, UPT, UR13, 0x80, URZ ;  /* 0x000000800d117890 */ /* 0x000fe2000fffe0ff */
[----:B-1----:R-:W-:Y:S01]  /*5260*/  @!P4 IADD3 R3, P0, PT, R32, 0x580, RZ ;  /* 0x000005802003c810 */ /* 0x002fe20007f1e0ff */
[----:B------:R-:W-:Y:S01]  /*5270*/  VOTEU.ALL UP2, P4 ;  /* 0x0000000000ff7886 */ /* 0x000fe20002040000 */
[----:B------:R-:W-:Y:S01]  /*5280*/  UMOV UR22, 0x0 ;  /* 0x0000000000167882 */ /* 0x000fe20000000000 */
[----:B------:R-:W-:Y:S01]  /*5290*/  UPRMT UR15, UR37, 0x654, UR17 ;  /* 0x00000654250f7896 */ /* 0x000fe20008000011 */
[----:B------:R-:W-:Y:S01]  /*52a0*/  @!P4 R2UR UR9, R3 ;  /* 0x000000000309c2ca */ /* 0x000fe200000e0000 */
[----:B------:R-:W-:Y:S01]  /*52b0*/  @!P4 IMAD.X R0, RZ, RZ, R33, P0 ;  /* 0x000000ffff00c224 */ /* 0x000fe200000e0621 */
[----:B------:R-:W-:Y:S01]  /*52c0*/  UMOV UR23, 0x10000000 ;  /* 0x1000000000177882 */ /* 0x000fe20000000000 */
[----:B------:R-:W-:Y:S01]  /*52d0*/  UMOV UR19, UR27 ;  /* 0x0000001b00137c82 */ /* 0x000fe20008000000 */
[----:B------:R-:W-:Y:S01]  /*52e0*/  UMOV UR20, UR36 ;  /* 0x0000002400147c82 */ /* 0x000fe20008000000 */
[----:B------:R-:W-:Y:S01]  /*52f0*/  UMOV UR11, UR27 ;  /* 0x0000001b000b7c82 */ /* 0x000fe20008000000 */
[----:B------:R-:W-:Y:S01]  /*5300*/  @!P4 R2UR UR8, R0 ;  /* 0x000000000008c2ca */ /* 0x000fe200000e0000 */
[----:B------:R-:W-:Y:S01]  /*5310*/  UMOV UR12, UR36 ;  /* 0x00000024000c7c82 */ /* 0x000fe20008000000 */
[----:B------:R-:W-:Y:S01]  /*5320*/  VOTEU.ALL UP1, P4 ;  /* 0x0000000000ff7886 */ /* 0x000fe20002020000 */
[----:B------:R-:W-:Y:S01]  /*5330*/  @P3 R2UR UR36, R24 ;  /* 0x00000000182432ca */ /* 0x000fe200000e0000 */
[----:B------:R-:W-:Y:S01]  /*5340*/  IMAD.IADD R20, R8, 0x1, R58 ;  /* 0x0000000108147824 */ /* 0x000fe200078e023a */
[----:B------:R-:W-:Y:S01]  /*5350*/  ISETP.NE.AND P0, PT, R27, 0x2, PT ;  /* 0x000000021b00780c */ /* 0x000fe20003f05270 */
[----:B------:R-:W-:Y:S01]  /*5360*/  IMAD.IADD R21, R13, 0x1, R60 ;  /* 0x000000010d157824 */ /* 0x000fe200078e023c */
[----:B------:R-:W-:Y:S01]  /*5370*/  @!UP1 UIADD3 UR18, UPT, UPT, UR26, 0x10, URZ ;  /* 0x000000101a129890 */ /* 0x000fe2000fffe0ff */
[----:B------:R-:W-:Y:S01]  /*5380*/  IMAD.U32 R10, RZ, RZ, UR9 ;  /* 0x00000009ff0a7e24 */ /* 0x000fe2000f8e00ff */
[----:B------:R-:W-:Y:S01]  /*5390*/  @!UP1 UIADD3 UR10, UPT, UPT, UR26, 0x30, URZ ;  /* 0x000000301a0a9890 */ /* 0x000fe2000fffe0ff */
[----:B------:R-:W-:Y:S01]  /*53a0*/  SEL R0, RZ, 0x1, P0 ;  /* 0x00000001ff007807 */ /* 0x000fe20000000000 */
[----:B------:R-:W-:Y:S01]  /*53b0*/  UMOV UR9, UR17 ;  /* 0x0000001100097c82 */ /* 0x000fe20008000000 */
[----:B------:R-:W-:Y:S01]  /*53c0*/  SEL R27, R27, RZ, P0 ;  /* 0x000000ff1b1b7207 */ /* 0x000fe20000000000 */
[----:B------:R-:W-:Y:S01]  /*53d0*/  IMAD.U32 R11, RZ, RZ, UR8 ;  /* 0x00000008ff0b7e24 */ /* 0x000fe2000f8e00ff */
[----:B------:R-:W-:Y:S01]  /*53e0*/  @!P4 R2UR UR24, R10 ;  /* 0x000000000a18c2ca */ /* 0x000fe200000e0000 */
[----:B------:R-:W-:Y:S01]  /*53f0*/  @!UP1 ULEA UR8, UR14, UR6, 0xc ;  /* 0x000000060e089291 */ /* 0x000fe2000f8e60ff */
[----:B------:R-:W-:Y:S02]  /*5400*/  LOP3.LUT R25, R25, R0, RZ, 0x3c, !PT ;  /* 0x0000000019197212 */ /* 0x000fe400078e3cff */
[----:B------:R-:W-:Y:S01]  /*5410*/  @!P4 R2UR UR25, R11 ;  /* 0x000000000b19c2ca */ /* 0x000fe200000e0000 */
[----:B------:R-:W-:Y:S02]  /*5420*/  @!UP1 UIADD3 UR16, UPT, UPT, UR8, 0x200, URZ ;  /* 0x0000020008109890 */ /* 0x000fe4000fffe0ff */
[----:B------:R-:W-:Y:S01]  /*5430*/  @!UP1 UIADD3 UR8, UPT, UPT, UR8, 0xa00, URZ ;  /* 0x00000a0008089890 */ /* 0x000fe2000fffe0ff */
[----:B------:R-:W-:Y:S09]  /*5440*/  VOTEU.ALL UP1, P4 ;  /* 0x0000000000ff7886 */ /* 0x000ff20002020000 */
[----:B------:R2:W-:Y:S01]  /*5450*/  @!UP2 UTMALDG.3D [UR16], [UR24], desc[UR22] ;  /* 0x000016101800a5b4 */ /* 0x0005e20008011000 */
[----:B------:R2:W-:Y:S01]  /*5460*/  @!UP1 UTMALDG.3D [UR8], [UR24], desc[UR22] ;  /* 0x00001608180095b4 */ /* 0x0005e20008011000 */
[----:B------:R2:W-:Y:S01]  /*5470*/  @!P4 SYNCS.ARRIVE.TRANS64.RED.A0TR RZ, [UR13+0x80], R23 ;  /* 0x00008017ffffc9a7 */ /* 0x0005e2000830040d */
[----:B------:R-:W-:Y:S04]  /*5480*/  UIADD3 UR13, UPT, UPT, UR14, 0x1, URZ ;  /* 0x000000010e0d7890 */ /* 0x000fe8000fffe0ff */
[----:B------:R-:W-:Y:S04]  /*5490*/  UISETP.NE.AND UP1, UPT, UR13, 0x3, UPT ;  /* 0x000000030d00788c */ /* 0x000fe8000bf25270 */
[----:B------:R-:W-:Y:S02]  /*54a0*/  USEL UR14, URZ, 0x1, UP1 ;  /* 0x00000001ff0e7887 */ /* 0x000fe40008800000 */
[----:B------:R-:W-:Y:S02]  /*54b0*/  USEL UR13, UR13, URZ, UP1 ;  /* 0x000000ff0d0d7287 */ /* 0x000fe40008800000 */
[----:B------:R-:W-:Y:S02]  /*54c0*/  UPLOP3.LUT UP1, UPT, UPT, UPT, UPT, 0x80, 0x8 ;  /* 0x000000000008789c */ /* 0x000fe40003f2f070 */
[----:B------:R-:W-:Y:S01]  /*54d0*/  LOP3.LUT R34, R34, UR14, RZ, 0x3c, !PT ;  /* 0x0000000e22227c12 */ /* 0x000fe2000f8e3cff */
[----:B------:R-:W-:Y:S01]  /*54e0*/  SYNCS.ARRIVE.TRANS64.RED.A1T0 RZ, [UR15], RZ ;  /* 0x000000ffffff79a7 */ /* 0x000fe2000810040f */
[----:B------:R-:W-:Y:S07]  /*54f0*/  @P3 BRA `(.L_x_98) ;  /* 0xfffffff000e43947 */ /* 0x000fee000383ffff */
[----:B------:R-:W-:Y:S01]  /*5500*/  UIADD3 UR6, UPT, UPT, UR6, 0x98, URZ ;  /* 0x0000009806067890 */ /* 0x000fe2000fffe0ff */
[----:B------:R-:W-:-:S03]  /*5510*/  SHF.L.U32 R3, R34, 0x1f, RZ ;  /* 0x0000001f22037819 */ /* 0x000fc600000006ff */
[----:B------:R-:W-:-:S09]  /*5520*/  ULEA UR4, UR13, UR6, 0x3 ;  /* 0x000000060d047291 */ /* 0x000fd2000f8e18ff */
[----:B------:R-:W1:Y:S02]  /*5530*/  SYNCS.PHASECHK.TRANS64.TRYWAIT P0, [UR4], R3 ;  /* 0x00000003ff0075a7 */ /* 0x000e640008001104 */
[----:B-1----:R-:W-:Y:S05]  /*5540*/  @!P0 BRA `(.L_x_99) ;  /* 0x0000003000508947 */ /* 0x002fea0003800000 */
.L_x_182:
        /* <DEDUP_REMOVED lines=9> */
.L_x_184:
[----:B------:R-:W-:-:S04]  /*55e0*/  UIADD3 UR5, UPT, UPT, UR5, 0x1, URZ ;  /* 0x0000000105057890 */ /* 0x000fc8000fffe0ff */
[----:B------:R-:W-:-:S04]  /*55f0*/  UISETP.NE.AND UP0, UPT, UR5, 0x3, UPT ;  /* 0x000000030500788c */ /* 0x000fc8000bf05270 */
[----:B------:R-:W-:Y:S02]  /*5600*/  USEL UR4, URZ, 0x1, UP0 ;  /* 0x00000001ff047887 */ /* 0x000fe40008000000 */
[----:B------:R-:W-:-:S04]  /*5610*/  USEL UR5, UR5, URZ, UP0 ;  /* 0x000000ff05057287 */ /* 0x000fc80008000000 */
[----:B------:R-:W-:Y:S01]  /*5620*/  ULEA UR5, UR5, UR6, 0x3 ;  /* 0x0000000605057291 */ /* 0x000fe2000f8e18ff */
[----:B-1----:R-:W-:-:S04]  /*5630*/  LOP3.LUT R3, R34, UR4, RZ, 0x3c, !PT ;  /* 0x0000000422037c12 */ /* 0x002fc8000f8e3cff */
[----:B------:R-:W-:Y:S01]  /*5640*/  SHF.L.U32 R3, R3, 0x1f, RZ ;  /* 0x0000001f03037819 */ /* 0x000fe200000006ff */
[----:B------:R-:W-:-:S07]  /*5650*/  IMAD.U32 R0, RZ, RZ, UR5 ;  /* 0x00000005ff007e24 */ /* 0x000fce000f8e00ff */
.L_x_101:
[----:B-1----:R1:W4:Y:S02]  /*5660*/  SYNCS.PHASECHK.TRANS64.TRYWAIT P0, [R0+URZ], R3 ;  /* 0x00000003000075a7 */ /* 0x00232400080011ff */
[----:B----4-:R-:W-:Y:S05]  /*5670*/  @!P0 NANOSLEEP.SYNCS 0x989680 ;  /* 0x009896800000895d */ /* 0x010fea0003900000 */
[----:B------:R-:W4:Y:S02]  /*5680*/  @!P0 SYNCS.PHASECHK.TRANS64 P0, [R0+URZ], R3 ;  /* 0x00000003000085a7 */ /* 0x000f2400080010ff */
[----:B--2-4-:R-:W-:Y:S05]  /*5690*/  @P0 EXIT ;  /* 0x000000000000094d */ /* 0x014fea0003800000 */
[----:B------:R-:W-:Y:S05]  /*56a0*/  BRA `(.L_x_101) ;  /* 0xfffffffc00ec7947 */ /* 0x000fea000383ffff */
.L_x_89:
[----:B------:R-:W-:-:S06]  /*56b0*/  UISETP.GE.AND UP1, UPT, UR10, 0x4, UPT ;  /* 0x000000040a00788c */ /* 0x000fcc000bf26270 */
[----:B------:R-:W-:-:S13]  /*56c0*/  PLOP3.LUT P0, PT, PT, PT, UP1, 0x80, 0x8 ;  /* 0x000000000008781c */ /* 0x000fda0003f0f018 */
[----:B------:R-:W-:Y:S05]  /*56d0*/  @!P0 EXIT ;  /* 0x000000000000894d */ /* 0x000fea0003800000 */
[----:B------:R-:W-:Y:S01]  /*56e0*/  BAR.SYNC.DEFER_BLOCKING 0x6, 0xa0 ;  /* 0x0182800000007b1d */ /* 0x000fe20000010000 */
[----:B------:R-:W-:Y:S01]  /*56f0*/  IMAD.SHL.U32 R4, R70, 0x200000, RZ ;  /* 0x0020000046047824 */ /* 0x000fe200078e00ff */
[----:B------:R-:W-:Y:S01]  /*5700*/  CS2R R72, SRZ ;  /* 0x0000000000487805 */ /* 0x000fe2000001ff00 */
[C---:B------:R-:W-:Y:S02]  /*5710*/  IMAD.SHL.U32 R69, R74.reuse, 0x10, RZ ;  /* 0x000000104a457824 */ /* 0x040fe400078e00ff */
[----:B------:R-:W-:Y:S01]  /*5720*/  IMAD.U32 R33, R74, 0x10000, RZ ;  /* 0x000100004a217824 */ /* 0x000fe200078e00ff */
[----:B------:R-:W-:Y:S02]  /*5730*/  UMOV UR48, 0x400 ;  /* 0x0000040000307882 */ /* 0x000fe40000000000 */
[----:B------:R-:W1:Y:S01]  /*5740*/  LDC R63, c[0x0][0x370] ;  /* 0x0000dc00ff3f7b82 */ /* 0x000e620000000800 */
[----:B------:R-:W-:Y:S01]  /*5750*/  ULEA UR48, UR37, UR48, 0x18 ;  /* 0x0000003025307291 */ /* 0x000fe2000f8ec0ff */
[----:B------:R-:W-:Y:S01]  /*5760*/  LOP3.LUT R4, R4, 0x200000, RZ, 0xc0, !PT ;  /* 0x0020000004047812 */ /* 0x000fe200078ec0ff */
[----:B------:R-:W-:Y:S01]  /*5770*/  IMAD.SHL.U32 R68, R74, 0x2, RZ ;  /* 0x000000024a447824 */ /* 0x000fe200078e00ff */
[C---:B------:R-:W-:Y:S01]  /*5780*/  LOP3.LUT R5, R69.reuse, 0x40, RZ, 0xc0, !PT ;  /* 0x0000004045057812 */ /* 0x040fe200078ec0ff */
[----:B------:R-:W-:Y:S01]  /*5790*/  IMAD.SHL.U32 R3, R70, 0x200, RZ ;  /* 0x0000020046037824 */ /* 0x000fe200078e00ff */
[----:B------:R-:W-:Y:S01]  /*57a0*/  LOP3.LUT R2, R69, 0x5b0, RZ, 0xc0, !PT ;  /* 0x000005b045027812 */ /* 0x000fe200078ec0ff */
[----:B------:R-:W-:Y:S01]  /*57b0*/  IMAD.MOV.U32 R30, RZ, RZ, RZ ;  /* 0x000000ffff1e7224 */ /* 0x000fe200078e00ff */
[----:B------:R-:W2:Y:S01]  /*57c0*/  LDC R28, c[0x0][0xb0c] ;  /* 0x0002c300ff1c7b82 */ /* 0x000ea20000000800 */
[----:B------:R-:W-:Y:S01]  /*57d0*/  LOP3.LUT R33, R4, 0x400000, R33, 0xf8, !PT ;  /* 0x0040000004217812 */ /* 0x000fe200078ef821 */
[----:B------:R-:W-:Y:S01]  /*57e0*/  IMAD.MOV.U32 R78, RZ, RZ, RZ ;  /* 0x000000ffff4e7224 */ /* 0x000fe200078e00ff */
[----:B------:R-:W-:Y:S01]  /*57f0*/  LOP3.LUT R68, R5, 0x8, R68, 0xf8, !PT ;  /* 0x0000000805447812 */ /* 0x000fe200078ef844 */
[----:B------:R-:W3:Y:S01]  /*5800*/  LDCU.64 UR54, c[0x0][0x348] ;  /* 0x00006900ff3677ac */ /* 0x000ee20008000a00 */
[----:B------:R-:W-:-:S02]  /*5810*/  LOP3.LUT R3, R2, 0x200, R3, 0xf8, !PT ;  /* 0x0000020002037812 */ /* 0x000fc400078ef803 */
[----:B------:R-:W-:Y:S01]  /*5820*/  LOP3.LUT P0, RZ, R69, 0x40, RZ, 0xc0, !PT ;  /* 0x0000004045ff7812 */ /* 0x000fe2000780c0ff */
[----:B------:R-:W4:Y:S01]  /*5830*/  LDC R61, c[0x0][0xb20] ;  /* 0x0002c800ff3d7b82 */ /* 0x000f220000000800 */
[----:B------:R-:W3:Y:S01]  /*5840*/  LDS R0, [UR48+0x170] ;  /* 0x00017030ff007984 */ /* 0x000ee20008000800 */
[----:B------:R-:W-:Y:S01]  /*5850*/  LOP3.LUT R68, R3, R68, RZ, 0xfc, !PT ;  /* 0x0000004403447212 */ /* 0x000fe200078efcff */
[----:B------:R-:W1:Y:S01]  /*5860*/  LDCU.64 UR38, c[0x0][0x888] ;  /* 0x00011100ff2677ac */ /* 0x000e620008000a00 */
[----:B------:R-:W-:Y:S01]  /*5870*/  LOP3.LUT R74, R74, 0x60, RZ, 0xc0, !PT ;  /* 0x000000604a4a7812 */ /* 0x000fe200078ec0ff */
[----:B------:R-:W1:Y:S03]  /*5880*/  LDCU.64 UR44, c[0x0][0x890] ;  /* 0x00011200ff2c77ac */ /* 0x000e660008000a00 */
[----:B------:R-:W1:Y:S01]  /*5890*/  LDC R27, c[0x0][0xb30] ;  /* 0x0002cc00ff1b7b82 */ /* 0x000e620000000800 */
[----:B------:R-:W-:Y:S01]  /*58a0*/  UMOV UR51, 0x1 ;  /* 0x0000000100337882 */ /* 0x000fe20000000000 */
[----:B------:R-:W-:Y:S01]  /*58b0*/  UIADD3 UR52, UPT, UPT, UR48, 0x200, URZ ;  /* 0x0000020030347890 */ /* 0x000fe2000fffe0ff */
[----:B------:R-:W-:Y:S01]  /*58c0*/  UMOV UR56, URZ ;  /* 0x000000ff00387c82 */ /* 0x000fe20008000000 */
[----:B------:R-:W-:-:S04]  /*58d0*/  UMOV UR50, URZ ;  /* 0x000000ff00327c82 */ /* 0x000fc80008000000 */
[----:B------:R-:W1:Y:S01]  /*58e0*/  LDC.64 R56, c[0x0][0xb10] ;  /* 0x0002c400ff387b82 */ /* 0x000e620000000a00 */
[----:B------:R-:W-:-:S07]  /*58f0*/  UMOV UR49, URZ ;  /* 0x000000ff00317c82 */ /* 0x000fce0008000000 */
[----:B------:R-:W1:Y:S08]  /*5900*/  LDC.64 R24, c[0x0][0xb18] ;  /* 0x0002c600ff187b82 */ /* 0x000e700000000a00 */
[----:B------:R-:W1:Y:S08]  /*5910*/  LDC.64 R22, c[0x0][0xb28] ;  /* 0x0002ca00ff167b82 */ /* 0x000e700000000a00 */
[----:B------:R-:W1:Y:S01]  /*5920*/  LDC.64 R54, c[0x0][0x8b0] ;  /* 0x00022c00ff367b82 */ /* 0x000e620000000a00 */
[----:B---3--:R-:W-:Y:S01]  /*5930*/  IMAD.IADD R33, R0, 0x1, R33 ;  /* 0x0000000100217824 */ /* 0x008fe200078e0221 */
[----:B------:R-:W-:-:S06]  /*5940*/  P2R R0, PR, RZ, 0x1 ;  /* 0x00000001ff007803 */ /* 0x000fcc0000000000 */
[----:B------:R-:W3:Y:S08]  /*5950*/  LDC.64 R52, c[0x0][0x8a8] ;  /* 0x00022a00ff347b82 */ /* 0x000ef00000000a00 */
[----:B--2-4-:R-:W1:Y:S02]  /*5960*/  LDC R62, c[0x0][0x374] ;  /* 0x0000dd00ff3e7b82 */ /* 0x014e640000000800 */
.L_x_132:
[----:B------:R-:W-:Y:S02]  /*5970*/  LEA R0, R78, UR48, 0x3 ;  /* 0x000000304e007c11 */ /* 0x000fe4000f8e18ff */
[----:B------:R-:W-:Y:S02]  /*5980*/  SHF.L.U32 R3, R72, 0x1f, RZ ;  /* 0x0000001f48037819 */ /* 0x000fe400000006ff */
[----:B------:R-:W-:Y:S02]  /*5990*/  LEA R16, R78, UR48, 0x4 ;  /* 0x000000304e107c11 */ /* 0x000fe4000f8e20ff */
[----:B------:R-:W2:Y:S02]  /*59a0*/  SYNCS.PHASECHK.TRANS64.TRYWAIT P0, [R0+URZ+0xc0], R3 ;  /* 0x0000c003000075a7 */ /* 0x000ea400080011ff */
[----:B-12---:R-:W-:Y:S05]  /*59b0*/  @!P0 BRA `(.L_x_102) ;  /* 0x0000002c00648947 */ /* 0x006fea0003800000 */
.L_x_185:
[----:B------:R-:W4:Y:S01]  /*59c0*/  LDC.64 R12, c[0x0][0xb10] ;  /* 0x0002c400ff0c7b82 */ /* 0x000f220000000a00 */
[----:B------:R-:W3:Y:S01]  /*59d0*/  LDS.128 R16, [R16+0x150] ;  /* 0x0001500010107984 */ /* 0x000ee20000000c00 */
[----:B-1----:R-:W-:Y:S01]  /*59e0*/  ISETP.NE.AND P1, PT, R27, 0x1, PT ;  /* 0x000000011b00780c */ /* 0x002fe20003f25270 */
[----:B--2---:R-:W-:Y:S01]  /*59f0*/  VIADD R0, R0, 0xd0 ;  /* 0x000000d000007836 */ /* 0x004fe20000000000 */
[----:B------:R-:W-:Y:S04]  /*5a00*/  ISETP.GE.AND P0, PT, R26, 0x1, PT ;  /* 0x000000011a00780c */ /* 0x000fe80003f06270 */
[----:B------:R-:W1:Y:S01]  /*5a10*/  LDC.64 R10, c[0x0][0xb18] ;  /* 0x0002c600ff0a7b82 */ /* 0x000e620000000a00 */
[----:B------:R-:W-:Y:S01]  /*5a20*/  PRMT R0, RZ, 0x654, R0 ;  /* 0x00000654ff007816 */ /* 0x000fe20000000000 */
[----:B------:R-:W-:Y:S01]  /*5a30*/  @!PT LDS RZ, [RZ] ;  /* 0x00000000fffff984 */ /* 0x000fe20000000800 */
[----:B------:R-:W-:Y:S01]  /*5a40*/  @!PT LDS RZ, [RZ] ;  /* 0x00000000fffff984 */ /* 0x000fe20000000800 */
[----:B------:R-:W-:Y:S01]  /*5a50*/  @!PT LDS RZ, [RZ] ;  /* 0x00000000fffff984 */ /* 0x000fe20000000800 */
[----:B------:R-:W-:Y:S01]  /*5a60*/  @!PT LDS RZ, [RZ] ;  /* 0x00000000fffff984 */ /* 0x000fe20000000800 */
[----:B------:R2:W-:Y:S06]  /*5a70*/  MEMBAR.ALL.CTA ;  /* 0x0000000000007992 */ /* 0x0005ec0000008000 */
[----:B--2---:R-:W2:Y:S01]  /*5a80*/  FENCE.VIEW.ASYNC.S ;  /* 0x00000000000073c6 */ /* 0x004ea20000000000 */
[----:B------:R-:W1:Y:S08]  /*5a90*/  @!P1 LDC R14, c[0x0][0xb20] ;  /* 0x0002c800ff0e9b82 */ /* 0x000e700000000800 */
[----:B------:R-:W1:Y:S01]  /*5aa0*/  @!P1 LDC R9, c[0x0][0xb0c] ;  /* 0x0002c300ff099b82 */ /* 0x000e620000000800 */
[----:B--2---:R2:W-:Y:S01]  /*5ab0*/  SYNCS.ARRIVE.TRANS64.RED.A1T0 RZ, [R0+URZ], RZ ;  /* 0x000000ff00ff79a7 */ /* 0x0045e200081004ff */
[----:B---3--:R-:W-:Y:S04]  /*5ac0*/  LOP3.LUT P4, RZ, R18, 0x1, RZ, 0xc0, !PT ;  /* 0x0000000112ff7812 */ /* 0x008fe8000788c0ff */
[----:B------:R-:W-:Y:S09]  /*5ad0*/  P2R R75, PR, RZ, 0x10 ;  /* 0x00000010ff4b7803 */ /* 0x000ff20000000000 */
[----:B------:R-:W-:Y:S02]  /*5ae0*/  @P4 MOV R31, R16 ;  /* 0x00000010001f4202 */ /* 0x000fe40000000f00 */
[----:B------:R-:W-:Y:S01]  /*5af0*/  @P4 LOP3.LUT R29, R17, 0xffff, RZ, 0xc0, !PT ;  /* 0x0000ffff111d4812 */ /* 0x000fe200078ec0ff */
[----:B--2-4-:R-:W-:Y:S06]  /*5b00*/  @!P0 BRA `(.L_x_103) ;  /* 0x0000000000a48947 */ /* 0x014fec0003800000 */
[----:B------:R-:W-:Y:S01]  /*5b10*/  IMAD.HI.U32 R36, R62, R25, RZ ;  /* 0x000000193e247227 */ /* 0x000fe200078e00ff */
[----:B------:R-:W-:Y:S02]  /*5b20*/  ISETP.NE.AND P0, PT, R24, 0x1, PT ;  /* 0x000000011800780c */ /* 0x000fe40003f05270 */
[----:B------:R-:W-:Y:S01]  /*5b30*/  ISETP.NE.AND P2, PT, R26, 0x1, PT ;  /* 0x000000011a00780c */ /* 0x000fe20003f45270 */
[-C--:B------:R-:W-:Y:S01]  /*5b40*/  IMAD.HI.U32 R34, R63, R56.reuse, RZ ;  /* 0x000000383f227227 */ /* 0x080fe200078e00ff */
[----:B------:R-:W-:Y:S02]  /*5b50*/  SHF.R.U32.HI R37, RZ, R61, R36 ;  /* 0x0000003dff257219 */ /* 0x000fe40000011624 */
[----:B------:R-:W-:Y:S01]  /*5b60*/  ISETP.NE.AND P3, PT, R28, 0x1, PT ;  /* 0x000000011c00780c */ /* 0x000fe20003f65270 */
[----:B------:R-:W-:Y:S01]  /*5b70*/  IMAD.HI.U32 R40, R29, R25, RZ ;  /* 0x000000191d287227 */ /* 0x000fe200078e00ff */
[----:B------:R-:W-:Y:S02]  /*5b80*/  SHF.R.U32.HI R34, RZ, R57, R34 ;  /* 0x00000039ff227219 */ /* 0x000fe40000011622 */
[----:B------:R-:W-:Y:S01]  /*5b90*/  SEL R3, R62, R37, !P0 ;  /* 0x000000253e037207 */ /* 0x000fe20004000000 */
[----:B------:R-:W-:Y:S01]  /*5ba0*/  IMAD.HI.U32 R38, R31, R56, RZ ;  /* 0x000000381f267227 */ /* 0x000fe200078e00ff */
[----:B------:R-:W-:Y:S03]  /*5bb0*/  SEL R7, R63, R34, !P3 ;  /* 0x000000223f077207 */ /* 0x000fe60005800000 */
[-C--:B------:R-:W-:Y:S01]  /*5bc0*/  IMAD.HI.U32 R34, R3, R22.reuse, RZ ;  /* 0x0000001603227227 */ /* 0x080fe200078e00ff */
[----:B------:R-:W-:Y:S03]  /*5bd0*/  SHF.R.U32.HI R38, RZ, R57, R38 ;  /* 0x00000039ff267219 */ /* 0x000fe60000011626 */
[----:B------:R-:W-:Y:S01]  /*5be0*/  IMAD.HI.U32 R36, R7, R22, RZ ;  /* 0x0000001607247227 */ /* 0x000fe200078e00ff */
[----:B------:R-:W-:Y:S02]  /*5bf0*/  @P2 SHF.R.U32.HI R3, RZ, R23, R34 ;  /* 0x00000017ff032219 */ /* 0x000fe40000011622 */
[----:B------:R-:W-:Y:S02]  /*5c00*/  SHF.R.U32.HI R34, RZ, R61, R40 ;  /* 0x0000003dff227219 */ /* 0x000fe40000011628 */
[----:B------:R-:W-:Y:S01]  /*5c10*/  @P2 SHF.R.U32.HI R7, RZ, R23, R36 ;  /* 0x00000017ff072219 */ /* 0x000fe20000011624 */
[C---:B------:R-:W-:Y:S01]  /*5c20*/  IMAD R2, R26.reuse, R3, RZ ;  /* 0x000000031a027224 */ /* 0x040fe200078e02ff */
[----:B------:R-:W-:Y:S02]  /*5c30*/  SEL R5, R29, R34, !P0 ;  /* 0x000000221d057207 */ /* 0x000fe40004000000 */
[----:B------:R-:W-:Y:S01]  /*5c40*/  SEL R3, R31, R38, !P3 ;  /* 0x000000261f037207 */ /* 0x000fe20005800000 */
[----:B------:R-:W-:Y:S01]  /*5c50*/  IMAD R4, R26, R7, RZ ;  /* 0x000000071a047224 */ /* 0x000fe200078e02ff */
[C---:B------:R-:W-:Y:S01]  /*5c60*/  ISETP.GE.AND P0, PT, R5.reuse, R2, PT ;  /* 0x000000020500720c */ /* 0x040fe20003f06270 */
[----:B------:R-:W-:Y:S03]  /*5c70*/  IMAD.HI.U32 R6, R5, R22, RZ ;  /* 0x0000001605067227 */ /* 0x000fe600078e00ff */
[----:B------:R-:W-:Y:S01]  /*5c80*/  ISETP.GE.OR P0, PT, R3, R4, P0 ;  /* 0x000000040300720c */ /* 0x000fe20000706670 */
[----:B------:R-:W-:Y:S01]  /*5c90*/  IMAD.MOV R4, RZ, RZ, -R3 ;  /* 0x000000ffff047224 */ /* 0x000fe200078e0a03 */
[-C--:B------:R-:W-:Y:S03]  /*5ca0*/  SHF.R.U32.HI R6, RZ, R23.reuse, R6 ;  /* 0x00000017ff067219 */ /* 0x080fe60000011606 */
[----:B------:R-:W-:Y:S01]  /*5cb0*/  IMAD R31, R28, R4, R31 ;  /* 0x000000041c1f7224 */ /* 0x000fe200078e021f */
[----:B------:R-:W-:Y:S05]  /*5cc0*/  SEL R15, R5, R6, !P2 ;  /* 0x00000006050f7207 */ /* 0x000fea0005000000 */
[----:B------:R-:W-:Y:S02]  /*5cd0*/  IMAD.MOV R6, RZ, RZ, -R15 ;  /* 0x000000ffff067224 */ /* 0x000fe400078e0a0f */
[C---:B------:R-:W-:Y:S04]  /*5ce0*/  @!P0 IMAD.HI.U32 R2, R3.reuse, R22, RZ ;  /* 0x0000001603028227 */ /* 0x040fe800078e00ff */
[----:B------:R-:W-:Y:S01]  /*5cf0*/  IMAD R6, R26, R6, R5 ;  /* 0x000000061a067224 */ /* 0x000fe200078e0205 */
[----:B------:R-:W-:Y:S04]  /*5d00*/  @!P0 SHF.R.U32.HI R2, RZ, R23, R2 ;  /* 0x00000017ff028219 */ /* 0x000fe80000011602 */
[----:B------:R-:W-:Y:S02]  /*5d10*/  @!P0 SEL R0, R3, R2, !P2 ;  /* 0x0000000203008207 */ /* 0x000fe40005000000 */
[----:B------:R-:W-:Y:S02]  /*5d20*/  IADD3 R2, PT, PT, -R5, RZ, RZ ;  /* 0x000000ff05027210 */ /* 0x000fe40007ffe1ff */
[----:B------:R-:W-:Y:S01]  /*5d30*/  @!P0 IADD3 R8, PT, PT, R15, -R0, RZ ;  /* 0x800000000f088210 */ /* 0x000fe20007ffe0ff */
[----:B------:R-:W-:Y:S02]  /*5d40*/  @!P0 IMAD R0, R7, R6, R0 ;  /* 0x0000000607008224 */ /* 0x000fe400078e0200 */
[----:B------:R-:W-:Y:S02]  /*5d50*/  IMAD R29, R24, R2, R29 ;  /* 0x00000002181d7224 */ /* 0x000fe400078e021d */
[----:B------:R-:W-:Y:S02]  /*5d60*/  @!P0 IMAD R5, R8, R26, R3 ;  /* 0x0000001a08058224 */ /* 0x000fe400078e0203 */
[----:B------:R-:W-:Y:S04]  /*5d70*/  @!P0 IMAD.MOV.U32 R3, RZ, RZ, R0 ;  /* 0x000000ffff038224 */ /* 0x000fe800078e0000 */
[----:B------:R-:W-:Y:S02]  /*5d80*/  IMAD R31, R3, R28, R31 ;  /* 0x0000001c031f7224 */ /* 0x000fe400078e021f */
[----:B------:R-:W-:Y:S07]  /*5d90*/  IMAD R29, R5, R24, R29 ;  /* 0x00000018051d7224 */ /* 0x000fee00078e021d */
.L_x_103:
[----:B-1----:R-:W-:Y:S01]  /*5da0*/  @!P1 ISETP.NE.AND P0, PT, R10, 0x1, PT ;  /* 0x000000010a00980c */ /* 0x002fe20003f05270 */
[----:B------:R-:W-:Y:S01]  /*5db0*/  @!P1 IMAD.HI.U32 R0, R31, R12, RZ ;  /* 0x0000000c1f009227 */ /* 0x000fe200078e00ff */
[----:B------:R-:W-:Y:S01]  /*5dc0*/  @!P1 ISETP.NE.AND P2, PT, R9, 0x1, PT ;  /* 0x000000010900980c */ /* 0x000fe20003f45270 */
[----:B------:R-:W-:Y:S01]  /*5dd0*/  ULOP3.LUT UP0, URZ, UR52, 0x90, URZ, 0xc0, !UPT ;  /* 0x0000009034ff7892 */ /* 0x000fe2000f80c0ff */
[----:B------:R-:W-:Y:S01]  /*5de0*/  R2UR UR42, R21 ;  /* 0x00000000152a72ca */ /* 0x000fe200000e0000 */
[----:B------:R-:W-:Y:S01]  /*5df0*/  @!P1 IMAD.HI.U32 R3, R29, R11, RZ ;  /* 0x0000000b1d039227 */ /* 0x000fe200078e00ff */
[----:B------:R-:W-:Y:S02]  /*5e00*/  @!P1 SHF.R.U32.HI R0, RZ, R13, R0 ;  /* 0x0000000dff009219 */ /* 0x000fe40000011600 */
[----:B------:R-:W-:Y:S01]  /*5e10*/  R2UR UR41, R20 ;  /* 0x00000000142972ca */ /* 0x000fe200000e0000 */
[----:B------:R-:W-:Y:S01]  /*5e20*/  VIADD R78, R78, 0x1 ;  /* 0x000000014e4e7836 */ /* 0x000fe20000000000 */
[----:B------:R-:W-:Y:S02]  /*5e30*/  @!P1 SHF.R.U32.HI R2, RZ, R14, R3 ;  /* 0x0000000eff029219 */ /* 0x000fe40000011603 */
[----:B------:R-:W-:Y:S02]  /*5e40*/  @!P1 SEL R3, R31, R0, !P2 ;  /* 0x000000001f039207 */ /* 0x000fe40005000000 */
[----:B------:R-:W-:Y:S02]  /*5e50*/  @!P1 SEL R2, R29, R2, !P0 ;  /* 0x000000021d029207 */ /* 0x000fe40004000000 */
[----:B------:R-:W-:Y:S01]  /*5e60*/  @P4 SHF.R.U32.HI R71, RZ, 0x10, R17 ;  /* 0x00000010ff474819 */ /* 0x000fe20000011611 */
[----:B------:R-:W-:Y:S02]  /*5e70*/  USHF.L.U32 UR42, UR42, 0x6, URZ ;  /* 0x000000062a2a7899 */ /* 0x000fe400080006ff */
[----:B------:R-:W-:Y:S02]  /*5e80*/  @!P1 IMAD.IADD R0, R2, 0x1, -R3 ;  /* 0x0000000102009824 */ /* 0x000fe400078e0a03 */
[----:B------:R-:W-:Y:S01]  /*5e90*/  @!P1 IMAD.IADD R2, R3, 0x1, -R2 ;  /* 0x0000000103029824 */ /* 0x000fe200078e0a02 */
[----:B------:R-:W-:Y:S01]  /*5ea0*/  USHF.L.U32 UR41, UR41, 0x6, URZ ;  /* 0x0000000629297899 */ /* 0x000fe200080006ff */
[----:B------:R-:W-:Y:S02]  /*5eb0*/  @!P1 IMAD R31, R0, R9, R31 ;  /* 0x00000009001f9224 */ /* 0x000fe400078e021f */
[----:B------:R-:W-:Y:S01]  /*5ec0*/  @!P1 IMAD R29, R2, R10, R29 ;  /* 0x0000000a021d9224 */ /* 0x000fe200078e021d */
[----:B------:R-:W-:Y:S08]  /*5ed0*/  BRA.U !UP0, `(.L_x_104) ;  /* 0x00000001087c7547 */ /* 0x000ff0000b800000 */
[----:B------:R-:W1:Y:S01]  /*5ee0*/  LDCU.64 UR8, c[0x4][0x80] ;  /* 0x01001000ff0877ac */ /* 0x000e620008000a00 */
[----:B------:R-:W-:Y:S01]  /*5ef0*/  MOV R2, 0x0 ;  /* 0x0000000000027802 */ /* 0x000fe20000000f00 */
[----:B------:R-:W-:Y:S02]  /*5f00*/  HFMA2 R12, -RZ, RZ, 0, 5.9604644775390625e-08 ;  /* 0x00000001ff0c7431 */ /* 0x000fe400000001ff */
[----:B------:R-:W-:Y:S01]  /*5f10*/  IMAD.MOV.U32 R8, RZ, RZ, 0x70 ;  /* 0x00000070ff087424 */ /* 0x000fe200078e00ff */
[----:B------:R2:W3:Y:S01]  /*5f20*/  LDC.64 R14, c[0x4][R2] ;  /* 0x01000000020e7b82 */ /* 0x0004e20000000a00 */
[----:B------:R-:W4:Y:S01]  /*5f30*/  LDCU.64 UR6, c[0x4][0x88] ;  /* 0x01001100ff0677ac */ /* 0x000f220008000a00 */
[----:B------:R-:W-:Y:S01]  /*5f40*/  IMAD.MOV.U32 R13, RZ, RZ, RZ ;  /* 0x000000ffff0d7224 */ /* 0x000fe200078e00ff */
[----:B------:R-:W2:Y:S01]  /*5f50*/  LDCU.64 UR4, c[0x4][0x8] ;  /* 0x01000100ff0477ac */ /* 0x000ea20008000a00 */
[----:B-1----:R-:W-:Y:S01]  /*5f60*/  MOV R5, UR9 ;  /* 0x0000000900057c02 */ /* 0x002fe20008000f00 */
[----:B------:R-:W-:Y:S01]  /*5f70*/  IMAD.U32 R4, RZ, RZ, UR8 ;  /* 0x00000008ff047e24 */ /* 0x000fe2000f8e00ff */
[----:B----4-:R-:W-:Y:S01]  /*5f80*/  MOV R7, UR7 ;  /* 0x0000000700077c02 */ /* 0x010fe20008000f00 */
[----:B------:R-:W-:Y:S01]  /*5f90*/  IMAD.U32 R6, RZ, RZ, UR6 ;  /* 0x00000006ff067e24 */ /* 0x000fe2000f8e00ff */
[----:B--2---:R-:W-:Y:S01]  /*5fa0*/  MOV R11, UR5 ;  /* 0x00000005000b7c02 */ /* 0x004fe20008000f00 */
[----:B------:R-:W-:Y:S02]  /*5fb0*/  IMAD.U32 R10, RZ, RZ, UR4 ;  /* 0x00000004ff0a7e24 */ /* 0x000fe4000f8e00ff */
[----:B------:R-:W-:Y:S07]  /*5fc0*/  LEPC R20, `(.L_x_105) ;  /* 0x000000001014794e */ /* 0x000fee0000000000 */
[----:B---3-5:R-:W-:Y:S05]  /*5fd0*/  CALL.ABS.NOINC R14 ;  /* 0x000000000e007343 */ /* 0x028fea0003c00000 */
.L_x_105:
[----:B------:R-:W1:Y:S01]  /*5fe0*/  LDCU.64 UR8, c[0x4][0x80] ;  /* 0x01001000ff0877ac */ /* 0x000e620008000a00 */
[----:B------:R-:W2:Y:S01]  /*5ff0*/  LDC.64 R2, c[0x4][R2] ;  /* 0x0100000002027b82 */ /* 0x000ea20000000a00 */
[----:B------:R-:W-:Y:S02]  /*6000*/  HFMA2 R12, -RZ, RZ, 0, 5.9604644775390625e-08 ;  /* 0x00000001ff0c7431 */ /* 0x000fe400000001ff */
[----:B------:R-:W-:Y:S02]  /*6010*/  IMAD.MOV.U32 R8, RZ, RZ, 0x70 ;  /* 0x00000070ff087424 */ /* 0x000fe400078e00ff */
[----:B------:R-:W-:Y:S01]  /*6020*/  IMAD.MOV.U32 R13, RZ, RZ, RZ ;  /* 0x000000ffff0d7224 */ /* 0x000fe200078e00ff */
[----:B------:R-:W3:Y:S01]  /*6030*/  LDCU.64 UR6, c[0x4][0x88] ;  /* 0x01001100ff0677ac */ /* 0x000ee20008000a00 */
[----:B------:R-:W4:Y:S01]  /*6040*/  LDCU.64 UR4, c[0x4][0x8] ;  /* 0x01000100ff0477ac */ /* 0x000f220008000a00 */
[----:B-1----:R-:W-:Y:S02]  /*6050*/  MOV R4, UR8 ;  /* 0x0000000800047c02 */ /* 0x002fe40008000f00 */
[----:B------:R-:W-:Y:S02]  /*6060*/  MOV R5, UR9 ;  /* 0x0000000900057c02 */ /* 0x000fe40008000f00 */
[----:B---3--:R-:W-:Y:S01]  /*6070*/  MOV R7, UR7 ;  /* 0x0000000700077c02 */ /* 0x008fe20008000f00 */
[----:B------:R-:W-:Y:S01]  /*6080*/  IMAD.U32 R6, RZ, RZ, UR6 ;  /* 0x00000006ff067e24 */ /* 0x000fe2000f8e00ff */
[----:B----4-:R-:W-:Y:S01]  /*6090*/  MOV R11, UR5 ;  /* 0x00000005000b7c02 */ /* 0x010fe20008000f00 */
[----:B------:R-:W-:Y:S02]  /*60a0*/  IMAD.U32 R10, RZ, RZ, UR4 ;  /* 0x00000004ff0a7e24 */ /* 0x000fe4000f8e00ff */
[----:B------:R-:W-:Y:S07]  /*60b0*/  LEPC R20, `(.L_x_104) ;  /* 0x000000001014794e */ /* 0x000fee0000000000 */
[----:B--2---:R-:W-:Y:S05]  /*60c0*/  CALL.ABS.NOINC R2 ;  /* 0x0000000002007343 */ /* 0x004fea0003c00000 */
.L_x_104:
[----:B------:R-:W-:Y:S01]  /*60d0*/  ISETP.NE.U32.AND P4, PT, R54, RZ, PT ;  /* 0x000000ff3600720c */ /* 0x000fe20003f85070 */
[----:B------:R-:W-:Y:S01]  /*60e0*/  UISETP.NE.AND UP2, UPT, UR53, URZ, UPT ;  /* 0x000000ff3500728c */ /* 0x000fe2000bf45270 */
[----:B------:R-:W-:Y:S01]  /*60f0*/  ISETP.NE.U32.AND P2, PT, RZ, UR38, PT ;  /* 0x00000026ff007c0c */ /* 0x000fe2000bf45070 */
[----:B------:R-:W-:Y:S01]  /*6100*/  UISETP.NE.U32.AND UP1, UPT, UR44, URZ, UPT ;  /* 0x000000ff2c00728c */ /* 0x000fe2000bf25070 */
[----:B------:R-:W-:Y:S01]  /*6110*/  ISETP.NE.AND.EX P4, PT, R55, RZ, PT, P4 ;  /* 0x000000ff3700720c */ /* 0x000fe20003f85340 */
[----:B------:R-:W-:Y:S01]  /*6120*/  UPLOP3.LUT UP0, UPT, UPT, UPT, UPT, 0x40, 0x4 ;  /* 0x000000000004789c */ /* 0x000fe20003f0e870 */
[----:B------:R-:W-:Y:S01]  /*6130*/  ISETP.NE.AND.EX P2, PT, RZ, UR39, PT, P2 ;  /* 0x00000027ff007c0c */ /* 0x000fe2000bf45320 */
[----:B------:R-:W-:Y:S01]  /*6140*/  UISETP.NE.AND.EX UP1, UPT, UR45, URZ, UPT, UP1 ;  /* 0x000000ff2d00728c */ /* 0x000fe2000bf25310 */
[----:B------:R-:W-:Y:S04]  /*6150*/  PLOP3.LUT P1, PT, PT, PT, UP2, 0x80, 0x8 ;  /* 0x000000000008781c */ /* 0x000fe80003f2f028 */
[----:B------:R-:W-:Y:S06]  /*6160*/  @UP2 UPLOP3.LUT UP0, UPT, UPT, UPT, UP1, 0x80, 0x8 ;  /* 0x000000000008289c */ /* 0x000fec0003f0f010 */
[----:B------:R-:W-:Y:S01]  /*6170*/  PLOP3.LUT P0, PT, PT, PT, UP0, 0x80, 0x8 ;  /* 0x000000000008781c */ /* 0x000fe20003f0f008 */
[----:B------:R-:W-:Y:S01]  /*6180*/  @!UPT UIADD3 URZ, UPT, UPT, URZ, URZ, URZ ;  /* 0x000000fffffff290 */ /* 0x000fe2000fffe0ff */
[----:B------:R-:W-:Y:S11]  /*6190*/  BRA.U !UP1, `(.L_x_106) ;  /* 0x0000000109387547 */ /* 0x000ff6000b800000 */
[----:B------:R-:W-:Y:S01]  /*61a0*/  UISETP.NE.U32.AND UP0, UPT, UR38, URZ, UPT ;  /* 0x000000ff2600728c */ /* 0x000fe2000bf05070 */
[----:B------:R-:W-:Y:S02]  /*61b0*/  HFMA2 R0, -RZ, RZ, 0, 5.9604644775390625e-08 ;  /* 0x00000001ff007431 */ /* 0x000fe400000001ff */
[----:B------:R-:W-:Y:S01]  /*61c0*/  IMAD.MOV.U32 R59, RZ, RZ, 0x1 ;  /* 0x00000001ff3b7424 */ /* 0x000fe200078e00ff */
[----:B------:R-:W-:Y:S06]  /*61d0*/  UISETP.NE.AND.EX UP0, UPT, UR39, URZ, UPT, UP0 ;  /* 0x000000ff2700728c */ /* 0x000fec000bf05300 */
[----:B------:R-:W-:Y:S05]  /*61e0*/  PLOP3.LUT P3, PT, PT, PT, UP0, 0x80, 0x8 ;  /* 0x000000000008781c */ /* 0x000fea0003f6f008 */
[----:B------:R-:W1:Y:S01]  /*61f0*/  @UP0 LDCU.64 UR6, c[0x0][0x888] ;  /* 0x00011100ff0607ac */ /* 0x000e620008000a00 */
[----:B------:R-:W-:Y:S07]  /*6200*/  @UP0 UIMAD UR4, UR36, UR44, URZ ;  /* 0x0000002c240402a4 */ /* 0x000fee000f8e02ff */
[----:B------:R-:W-:Y:S01]  /*6210*/  @!P3 PRMT R59, R0, 0x7610, R59 ;  /* 0x00007610003bb816 */ /* 0x000fe2000000003b */
[----:B-1----:R-:W-:Y:S03]  /*6220*/  @UP0 UIMAD.WIDE UR6, UR4, 0x4, UR6 ;  /* 0x00000004040608a5 */ /* 0x002fe6000f8e0206 */
[----:B------:R-:W1:Y:S03]  /*6230*/  @!UP0 LDCU UR4, c[0x0][0x880] ;  /* 0x00011000ff0487ac */ /* 0x000e660008000800 */
[----:B------:R-:W-:Y:S01]  /*6240*/  IMAD.U32 R2, RZ, RZ, UR6 ;  /* 0x00000006ff027e24 */ /* 0x000fe2000f8e00ff */
[----:B------:R-:W-:Y:S05]  /*6250*/  MOV R3, UR7 ;  /* 0x0000000700037c02 */ /* 0x000fea0008000f00 */
[----:B-----5:R2:W5:Y:S02]  /*6260*/  @P3 LDG.E R35, desc[UR46][R2.64] ;  /* 0x0000002e02233981 */ /* 0x020564000c1e1900 */
[----:B-12---:R-:W-:Y:S02]  /*6270*/  @!P3 IMAD.U32 R35, RZ, RZ, UR4 ;  /* 0x00000004ff23be24 */ /* 0x006fe4000f8e00ff */
.L_x_106:
[----:B------:R-:W-:Y:S05]  /*6280*/  @!P4 BRA `(.L_x_107) ;  /* 0x000000000020c947 */ /* 0x000fea0003800000 */
[----:B------:R-:W-:Y:S04]  /*6290*/  ISETP.NE.U32.AND P3, PT, R52, RZ, PT ;  /* 0x000000ff3400720c */ /* 0x000fe80003f65070 */
[----:B------:R-:W-:Y:S11]  /*62a0*/  ISETP.NE.AND.EX P3, PT, R53, RZ, PT, P3 ;  /* 0x000000ff3500720c */ /* 0x000ff60003f65330 */
[----:B------:R-:W-:Y:S02]  /*62b0*/  @!UPT UIADD3 URZ, UPT, UPT, URZ, URZ, URZ ;  /* 0x000000fffffff290 */ /* 0x000fe4000fffe0ff */
[----:B------:R-:W1:Y:S01]  /*62c0*/  @P3 LDC.64 R2, c[0x0][0x8a8] ;  /* 0x00022a00ff023b82 */ /* 0x000e620000000a00 */
[----:B------:R-:W-:Y:S04]  /*62d0*/  @P3 IMAD R0, R54, UR36, RZ ;  /* 0x0000002436003c24 */ /* 0x000fe8000f8e02ff */
[----:B-1----:R-:W-:Y:S05]  /*62e0*/  @P3 IMAD.WIDE R2, R0, 0x4, R2 ;  /* 0x0000000400023825 */ /* 0x002fea00078e0202 */
[----:B-----5:R1:W5:Y:S02]  /*62f0*/  @P3 LDG.E R32, desc[UR46][R2.64] ;  /* 0x0000002e02203981 */ /* 0x020364000c1e1900 */
[----:B-1----:R-:W2:Y:S02]  /*6300*/  @!P3 LDC R32, c[0x0][0x8a0] ;  /* 0x00022800ff20bb82 */ /* 0x002ea40000000800 */
.L_x_107:
[----:B-----5:R-:W-:Y:S01]  /*6310*/  FSETP.NEU.AND P3, PT, R35, RZ, PT ;  /* 0x000000ff2300720b */ /* 0x020fe20003f6d000 */
[----:B------:R-:W-:Y:S01]  /*6320*/  ULOP3.LUT UR4, UR51, 0x1, URZ, 0x3c, !UPT ;  /* 0x0000000133047892 */ /* 0x000fe2000f8e3cff */
[----:B------:R-:W-:Y:S01]  /*6330*/  SEL R5, RZ, 0xffffffff, P2 ;  /* 0xffffffffff057807 */ /* 0x000fe20001000000 */
[----:B------:R-:W-:Y:S01]  /*6340*/  IMAD.U32 R38, RZ, RZ, UR56 ;  /* 0x00000038ff267e24 */ /* 0x000fe2000f8e00ff */
[----:B------:R-:W-:Y:S01]  /*6350*/  @P1 LOP3.LUT P2, RZ, R59, 0xff, RZ, 0xc0, !PT ;  /* 0x000000ff3bff1812 */ /* 0x000fe2000784c0ff */
[----:B------:R-:W-:Y:S01]  /*6360*/  IMAD.SHL.U32 R81, R68, 0x2, RZ ;  /* 0x0000000244517824 */ /* 0x000fe200078e00ff */
[----:B------:R-:W-:Y:S01]  /*6370*/  @P1 SEL R2, RZ, 0xffffffff, P3 ;  /* 0xffffffffff021807 */ /* 0x000fe20001800000 */
[----:B------:R-:W-:Y:S01]  /*6380*/  IMAD.U32 R83, RZ, RZ, UR4 ;  /* 0x00000004ff537e24 */ /* 0x000fe2000f8e00ff */
[----:B------:R-:W-:Y:S01]  /*6390*/  LEA R76, R30, UR48, 0x3 ;  /* 0x000000301e4c7c11 */ /* 0x000fe2000f8e18ff */
[----:B------:R-:W-:Y:S01]  /*63a0*/  IMAD.SHL.U32 R38, R38, 0x1000, RZ ;  /* 0x0000100026267824 */ /* 0x000fe200078e00ff */
[----:B------:R-:W-:Y:S01]  /*63b0*/  @P0 SEL R2, R5, R2, !P2 ;  /* 0x0000000205020207 */ /* 0x000fe20005000000 */
[----:B------:R-:W-:Y:S01]  /*63c0*/  BSSY B1, `(.L_x_108) ;  /* 0x0000035000017945 */ /* 0x000fe20003800000 */
[----:B------:R-:W-:Y:S01]  /*63d0*/  SHF.L.U32 R3, R73, 0x1f, RZ ;  /* 0x0000001f49037819 */ /* 0x000fe200000006ff */
[----:B------:R-:W-:Y:S01]  /*63e0*/  IMAD.MOV.U32 R82, RZ, RZ, 0x1 ;  /* 0x00000001ff527424 */ /* 0x000fe200078e00ff */
[----:B------:R-:W-:Y:S01]  /*63f0*/  @P1 LOP3.LUT R2, R2, 0x1, RZ, 0xc0, !PT ;  /* 0x0000000102021812 */ /* 0x000fe200078ec0ff */
[----:B------:R-:W-:Y:S01]  /*6400*/  IMAD R34, R30, 0x20, R33 ;  /* 0x000000201e227824 */ /* 0x000fe200078e0221 */
[----:B------:R-:W-:Y:S01]  /*6410*/  PLOP3.LUT P2, PT, PT, PT, UP1, 0x80, 0x8 ;  /* 0x000000000008781c */ /* 0x000fe20003f4f018 */
[----:B------:R-:W-:Y:S01]  /*6420*/  IMAD.U32 R80, RZ, RZ, UR56 ;  /* 0x00000038ff507e24 */ /* 0x000fe2000f8e00ff */
[----:B------:R-:W-:Y:S01]  /*6430*/  ISETP.NE.U32.OR P5, PT, R2, 0x1, !P1 ;  /* 0x000000010200780c */ /* 0x000fe20004fa5470 */
[----:B------:R-:W-:Y:S01]  /*6440*/  IMAD.U32 R2, RZ, RZ, UR56 ;  /* 0x00000038ff027e24 */ /* 0x000fe2000f8e00ff */
[----:B------:R-:W-:Y:S02]  /*6450*/  CS2R R50, SRZ ;  /* 0x0000000000327805 */ /* 0x000fe4000001ff00 */
[----:B------:R-:W-:Y:S02]  /*6460*/  CS2R R48, SRZ ;  /* 0x0000000000307805 */ /* 0x000fe4000001ff00 */
[----:B------:R-:W-:Y:S02]  /*6470*/  P2R R79, PR, RZ, 0x20 ;  /* 0x00000020ff4f7803 */ /* 0x000fe40000000000 */
[----:B------:R-:W-:Y:S02]  /*6480*/  CS2R R42, SRZ ;  /* 0x00000000002a7805 */ /* 0x000fe4000001ff00 */
[----:B------:R-:W-:Y:S02]  /*6490*/  LEA R0, R2, UR48, 0x3 ;  /* 0x0000003002007c11 */ /* 0x000fe4000f8e18ff */
[----:B------:R-:W-:Y:S02]  /*64a0*/  CS2R R40, SRZ ;  /* 0x0000000000287805 */ /* 0x000fe4000001ff00 */
[----:B------:R-:W-:Y:S02]  /*64b0*/  SEL R2, RZ, 0xffffffff, P3 ;  /* 0xffffffffff027807 */ /* 0x000fe40001800000 */
[----:B------:R-:W-:Y:S02]  /*64c0*/  LOP3.LUT P3, R77, R59, 0xff, RZ, 0xc0, !PT ;  /* 0x000000ff3b4d7812 */ /* 0x000fe4000786c0ff */
[----:B------:R-:W-:Y:S02]  /*64d0*/  IADD3 R39, PT, PT, R38, UR48, R81 ;  /* 0x0000003026277c10 */ /* 0x000fe4000fffe051 */
[----:B------:R-:W-:Y:S02]  /*64e0*/  @P5 SHF.L.U32 R7, R83, 0x1f, RZ ;  /* 0x0000001f53075819 */ /* 0x000fe400000006ff */
[----:B------:R-:W-:Y:S02]  /*64f0*/  @P2 SEL R2, R5, R2, !P3 ;  /* 0x0000000205022207 */ /* 0x000fe40005800000 */
[----:B------:R-:W1:Y:S02]  /*6500*/  @P5 SYNCS.PHASECHK.TRANS64.TRYWAIT P1, [R0+URZ+0x80], R7 ;  /* 0x00008007000055a7 */ /* 0x000e6400080211ff */
[----:B------:R-:W-:Y:S04]  /*6510*/  LOP3.LUT R2, R2, 0x1, RZ, 0xc0, !PT ;  /* 0x0000000102027812 */ /* 0x000fe800078ec0ff */
[----:B------:R-:W-:Y:S04]  /*6520*/  ISETP.NE.U32.AND P4, PT, R2, 0x1, PT ;  /* 0x000000010200780c */ /* 0x000fe80003f85070 */
[----:B------:R-:W-:Y:S01]  /*6530*/  P2R R85, PR, RZ, 0x10 ;  /* 0x00000010ff557803 */ /* 0x000fe20000000000 */
[----:B------:R3:W4:Y:S01]  /*6540*/  SYNCS.PHASECHK.TRANS64.TRYWAIT P0, [R76+URZ+0xe0], R3 ;  /* 0x0000e0034c0075a7 */ /* 0x00072200080011ff */
[----:B-1----:R-:W-:Y:S01]  /*6550*/  @P5 SEL R82, RZ, 0x1, !P1 ;  /* 0x00000001ff525807 */ /* 0x002fe20004800000 */
[----:B---3--:R-:W-:Y:S06]  /*6560*/  @!P5 BRA `(.L_x_109) ;  /* 0x000000000068d947 */ /* 0x008fec0003800000 */
[----:B------:R-:W-:Y:S01]  /*6570*/  LOP3.LUT P5, RZ, R69, 0x40, RZ, 0xc0, !PT ;  /* 0x0000004045ff7812 */ /* 0x000fe200078ac0ff */
[C---:B------:R-:W-:Y:S01]  /*6580*/  VIADD R4, R39.reuse, 0x200 ;  /* 0x0000020027047836 */ /* 0x040fe20000000000 */
[----:B------:R-:W-:Y:S01]  /*6590*/  ISETP.NE.AND P2, PT, R82, RZ, PT ;  /* 0x000000ff5200720c */ /* 0x000fe20003f45270 */
[----:B------:R-:W-:Y:S01]  /*65a0*/  BSSY B0, `(.L_x_110) ;  /* 0x000000d000007945 */ /* 0x000fe20003800000 */
[----:B------:R-:W-:Y:S01]  /*65b0*/  PLOP3.LUT P1, PT, PT, PT, PT, 0x8, 0x80 ;  /* 0x000000000080781c */ /* 0x000fe20003f2e170 */
[----:B------:R-:W-:Y:S01]  /*65c0*/  @P4 VIADD R2, R39, 0x210 ;  /* 0x0000021027024836 */ /* 0x000fe20000000000 */
[----:B------:R-:W-:Y:S02]  /*65d0*/  @P4 PLOP3.LUT P1, PT, P5, PT, PT, 0x80, 0x8 ;  /* 0x000000000008481c */ /* 0x000fe40002f2f070 */
[----:B------:R-:W-:Y:S02]  /*65e0*/  CS2R R50, SRZ ;  /* 0x0000000000327805 */ /* 0x000fe4000001ff00 */
[----:B------:R-:W-:Y:S02]  /*65f0*/  CS2R R48, SRZ ;  /* 0x0000000000307805 */ /* 0x000fe4000001ff00 */
[----:B------:R-:W-:Y:S02]  /*6600*/  CS2R R42, SRZ ;  /* 0x00000000002a7805 */ /* 0x000fe4000001ff00 */
[----:B------:R-:W-:Y:S05]  /*6610*/  CS2R R40, SRZ ;  /* 0x0000000000287805 */ /* 0x000fea000001ff00 */
[----:B------:R-:W-:Y:S01]  /*6620*/  @P1 VIADD R2, R4, 0xfffffff0 ;  /* 0xfffffff004021836 */ /* 0x000fe20000000000 */
[----:B------:R-:W-:Y:S06]  /*6630*/  @P2 BRA `(.L_x_111) ;  /* 0x00000000000c2947 */ /* 0x000fec0003800000 */
[----:B------:R-:W-:Y:S04]  /*6640*/  SHF.L.U32 R5, R83, 0x1f, RZ ;  /* 0x0000001f53057819 */ /* 0x000fe800000006ff */
[----:B------:R-:W1:Y:S02]  /*6650*/  SYNCS.PHASECHK.TRANS64.TRYWAIT P1, [R0+URZ+0x80], R5 ;  /* 0x00008005000075a7 */ /* 0x000e6400080211ff */
[----:B-1----:R-:W-:Y:S05]  /*6660*/  @!P1 BRA `(.L_x_112) ;  /* 0x00000020004c9947 */ /* 0x002fea0003800000 */
.L_x_111:
[----:B------:R-:W-:Y:S05]  /*6670*/  BSYNC B0 ;  /* 0x0000000000007941 */ /* 0x000fea0003800000 */
.L_x_110:
[----:B------:R-:W-:Y:S01]  /*6680*/  UIADD3 UR5, UPT, UPT, UR56, 0x1, URZ ;  /* 0x0000000138057890 */ /* 0x000fe2000fffe0ff */
[----:B------:R-:W-:Y:S03]  /*6690*/  ISETP.NE.AND P1, PT, R85, RZ, PT ;  /* 0x000000ff5500720c */ /* 0x000fe60003f25270 */
[----:B------:R-:W-:Y:S04]  /*66a0*/  UISETP.NE.AND UP0, UPT, UR5, 0x3, UPT ;  /* 0x000000030500788c */ /* 0x000fe8000bf05270 */
[----:B------:R-:W-:Y:S02]  /*66b0*/  USEL UR4, URZ, 0x1, UP0 ;  /* 0x00000001ff047887 */ /* 0x000fe40008000000 */
[----:B------:R-:W-:Y:S04]  /*66c0*/  USEL UR5, UR5, URZ, UP0 ;  /* 0x000000ff05057287 */ /* 0x000fe80008000000 */
[----:B------:R3:W1:Y:S01]  /*66d0*/  @P1 LDS.128 R48, [R2] ;  /* 0x0000000002301984 */ /* 0x0006620000000c00 */
[----:B------:R-:W-:Y:S01]  /*66e0*/  LOP3.LUT R83, R83, UR4, RZ, 0x3c, !PT ;  /* 0x0000000453537c12 */ /* 0x000fe2000f8e3cff */
[----:B------:R-:W-:Y:S02]  /*66f0*/  IMAD.U32 R80, RZ, RZ, UR5 ;  /* 0x00000005ff507e24 */ /* 0x000fe4000f8e00ff */
[----:B------:R3:W1:Y:S04]  /*6700*/  @P1 LDS.128 R40, [R39+0x200] ;  /* 0x0002000027281984 */ /* 0x0006680000000c00 */
.L_x_109:
[----:B------:R-:W-:Y:S05]  /*6710*/  BSYNC B1 ;  /* 0x0000000000017941 */ /* 0x000fea0003800000 */
.L_x_108:
[----:B-1----:R-:W-:Y:S04]  /*6720*/  SHF.R.U32.HI R5, RZ, 0x15, R34 ;  /* 0x00000015ff057819 */ /* 0x002fe80000011622 */
[----:B------:R-:W-:Y:S01]  /*6730*/  LOP3.LUT P1, RZ, R5, 0x3, R70, 0x48, !PT ;  /* 0x0000000305ff7812 */ /* 0x000fe20007824846 */
[----:B------:R-:W-:Y:S01]  /*6740*/  @!UPT UIADD3 URZ, UPT, UPT, URZ, URZ, URZ ;  /* 0x000000fffffff290 */ /* 0x000fe2000fffe0ff */
[----:B----4-:R-:W-:Y:S11]  /*6750*/  @P0 BRA `(.L_x_113) ;  /* 0x0000000000080947 */ /* 0x010ff60003800000 */
[----:B------:R-:W1:Y:S02]  /*6760*/  SYNCS.PHASECHK.TRANS64.TRYWAIT P0, [R76+URZ+0xe0], R3 ;  /* 0x0000e0034c0075a7 */ /* 0x000e6400080011ff */
[----:B-1----:R-:W-:Y:S05]  /*6770*/  @!P0 BRA `(.L_x_114) ;  /* 0x00000020001c8947 */ /* 0x002fea0003800000 */
.L_x_113:
[----:B------:R-:W-:Y:S05]  /*6780*/  @!P1 BRA `(.L_x_115) ;  /* 0x0000000000409947 */ /* 0x000fea0003800000 */
[----:B------:R-:W4:Y:S01]  /*6790*/  LDCU.64 UR8, c[0x4][0x70] ;  /* 0x01000e00ff0877ac */ /* 0x000f220008000a00 */
[----:B-1----:R-:W-:Y:S01]  /*67a0*/  MOV R3, 0x0 ;  /* 0x0000000000037802 */ /* 0x002fe20000000f00 */
[----:B------:R-:W-:Y:S02]  /*67b0*/  HFMA2 R12, -RZ, RZ, 0, 5.9604644775390625e-08 ;  /* 0x00000001ff0c7431 */ /* 0x000fe400000001ff */
[----:B------:R-:W-:Y:S02]  /*67c0*/  IMAD.MOV.U32 R8, RZ, RZ, 0x192 ;  /* 0x00000192ff087424 */ /* 0x000fe400078e00ff */
[----:B------:R-:W-:Y:S01]  /*67d0*/  IMAD.MOV.U32 R13, RZ, RZ, RZ ;  /* 0x000000ffff0d7224 */ /* 0x000fe200078e00ff */
[----:B------:R-:W1:Y:S01]  /*67e0*/  LDCU.64 UR6, c[0x4][0x78] ;  /* 0x01000f00ff0677ac */ /* 0x000e620008000a00 */
[----:B---3--:R-:W3:Y:S01]  /*67f0*/  LDC.64 R2, c[0x4][R3] ;  /* 0x0100000003027b82 */ /* 0x008ee20000000a00 */
[----:B------:R-:W5:Y:S01]  /*6800*/  LDCU.64 UR4, c[0x4][0x10] ;  /* 0x01000200ff0477ac */ /* 0x000f620008000a00 */
[----:B----4-:R-:W-:Y:S01]  /*6810*/  MOV R5, UR9 ;  /* 0x0000000900057c02 */ /* 0x010fe20008000f00 */
[----:B------:R-:W-:Y:S01]  /*6820*/  IMAD.U32 R4, RZ, RZ, UR8 ;  /* 0x00000008ff047e24 */ /* 0x000fe2000f8e00ff */
[----:B-1----:R-:W-:Y:S01]  /*6830*/  MOV R7, UR7 ;  /* 0x0000000700077c02 */ /* 0x002fe20008000f00 */
[----:B------:R-:W-:Y:S01]  /*6840*/  IMAD.U32 R6, RZ, RZ, UR6 ;  /* 0x00000006ff067e24 */ /* 0x000fe2000f8e00ff */
[----:B-----5:R-:W-:Y:S01]  /*6850*/  MOV R11, UR5 ;  /* 0x00000005000b7c02 */ /* 0x020fe20008000f00 */
[----:B------:R-:W-:Y:S02]  /*6860*/  IMAD.U32 R10, RZ, RZ, UR4 ;  /* 0x00000004ff0a7e24 */ /* 0x000fe4000f8e00ff */
[----:B------:R-:W-:Y:S07]  /*6870*/  LEPC R20, `(.L_x_115) ;  /* 0x000000001014794e */ /* 0x000fee0000000000 */
[----:B--23--:R-:W-:Y:S05]  /*6880*/  CALL.ABS.NOINC R2 ;  /* 0x0000000002007343 */ /* 0x00cfea0003c00000 */
.L_x_115:
[----:B------:R-:W-:Y:S01]  /*6890*/  SHF.L.U32 R20, R40, 0x10, RZ ;  /* 0x0000001028147819 */ /* 0x000fe200000006ff */
[----:B------:R-:W-:Y:S05]  /*68a0*/  WARPSYNC.ALL ;  /* 0x0000000000007948 */ /* 0x000fea0003800000 */
[----:B------:R-:W-:Y:S01]  /*68b0*/  R2UR UR4, R34 ;  /* 0x00000000220472ca */ /* 0x000fe200000e0000 */
[----:B------:R-:W-:Y:S01]  /*68c0*/  BSSY.RECONVERGENT B0, `(.L_x_116) ;  /* 0x0000055000007945 */ /* 0x000fe20003800200 */
[----:B------:R-:W-:Y:S02]  /*68d0*/  LOP3.LUT R21, R40, 0xffff0000, RZ, 0xc0, !PT ;  /* 0xffff000028157812 */ /* 0x000fe400078ec0ff */
[----:B------:R-:W-:Y:S02]  /*68e0*/  LOP3.LUT R36, R41, 0xffff0000, RZ, 0xc0, !PT ;  /* 0xffff000029247812 */ /* 0x000fe400078ec0ff */
[----:B------:R-:W-:Y:S02]  /*68f0*/  SHF.L.U32 R37, R43, 0x10, RZ ;  /* 0x000000102b257819 */ /* 0x000fe400000006ff */
[----:B------:R-:W-:Y:S02]  /*6900*/  MOV R84, 0x10 ;  /* 0x0000001000547802 */ /* 0x000fe40000000f00 */
[----:B------:R-:W-:Y:S02]  /*6910*/  LOP3.LUT P6, RZ, R69, 0x40, RZ, 0xc0, !PT ;  /* 0x0000004045ff7812 */ /* 0x000fe400078cc0ff */
[----:B------:R-:W-:Y:S01]  /*6920*/  ISETP.NE.AND P0, PT, R74, RZ, PT ;  /* 0x000000ff4a00720c */ /* 0x000fe20003f05270 */
[----:B------:R-:W2:Y:S01]  /*6930*/  LDTM.x16 R4, tmem[UR4] ;  /* 0x00000004000479ee */ /* 0x000ea20008240000 */
[----:B------:R-:W-:Y:S04]  /*6940*/  SEL R84, R84, 0xfffffff0, !P6 ;  /* 0xfffffff054547807 */ /* 0x000fe80007000000 */
[----:B------:R-:W-:Y:S01]  /*6950*/  IADD3 R86, PT, PT, R39, R84, RZ ;  /* 0x0000005427567210 */ /* 0x000fe20007ffe0ff */
[C---:B--2---:R-:W-:Y:S01]  /*6960*/  FMUL R0, R32.reuse, R4 ;  /* 0x0000000420007220 */ /* 0x044fe20000400000 */
[C---:B---3--:R-:W-:Y:S01]  /*6970*/  FMUL R2, R32.reuse, R5 ;  /* 0x0000000520027220 */ /* 0x048fe20000400000 */
[C---:B-1----:R-:W-:Y:S01]  /*6980*/  FMUL R3, R32.reuse, R6 ;  /* 0x0000000620037220 */ /* 0x042fe20000400000 */
[----:B------:R-:W-:Y:S01]  /*6990*/  FMUL R7, R32, R7 ;  /* 0x0000000720077220 */ /* 0x000fe20000400000 */
[----:B------:R-:W-:Y:S01]  /*69a0*/  FFMA R0, R35, R20, R0 ;  /* 0x0000001423007223 */ /* 0x000fe20000000000 */
[----:B------:R-:W-:Y:S01]  /*69b0*/  SHF.L.U32 R20, R41, 0x10, RZ ;  /* 0x0000001029147819 */ /* 0x000fe200000006ff */
[C---:B------:R-:W-:Y:S01]  /*69c0*/  FFMA R2, R35.reuse, R21, R2 ;  /* 0x0000001523027223 */ /* 0x040fe20000000002 */
[----:B------:R-:W-:Y:S01]  /*69d0*/  SHF.L.U32 R21, R42, 0x10, RZ ;  /* 0x000000102a157819 */ /* 0x000fe200000006ff */
[C---:B------:R-:W-:Y:S01]  /*69e0*/  FMUL R4, R32.reuse, R8 ;  /* 0x0000000820047220 */ /* 0x040fe20000400000 */
[----:B------:R-:W-:Y:S01]  /*69f0*/  FMUL R5, R32, R9 ;  /* 0x0000000920057220 */ /* 0x000fe20000400000 */
[C---:B------:R-:W-:Y:S01]  /*6a00*/  FFMA R3, R35.reuse, R20, R3 ;  /* 0x0000001423037223 */ /* 0x040fe20000000003 */
[----:B------:R-:W-:Y:S01]  /*6a10*/  LOP3.LUT R20, R42, 0xffff0000, RZ, 0xc0, !PT ;  /* 0xffff00002a147812 */ /* 0x000fe200078ec0ff */
[----:B------:R-:W-:Y:S01]  /*6a20*/  FFMA R7, R35, R36, R7 ;  /* 0x0000002423077223 */ /* 0x000fe20000000007 */
[----:B------:R-:W-:Y:S01]  /*6a30*/  LOP3.LUT R36, R43, 0xffff0000, RZ, 0xc0, !PT ;  /* 0xffff00002b247812 */ /* 0x000fe200078ec0ff */
[----:B------:R-:W-:Y:S01]  /*6a40*/  FMUL R6, R32, R10 ;  /* 0x0000000a20067220 */ /* 0x000fe20000400000 */
[----:B------:R-:W-:Y:S01]  /*6a50*/  F2FP.BF16.F32.PACK_AB R44, R2, R0 ;  /* 0x00000000022c723e */ /* 0x000fe200000010ff */
[----:B------:R-:W-:Y:S01]  /*6a60*/  FMUL R11, R32, R11 ;  /* 0x0000000b200b7220 */ /* 0x000fe20000400000 */
[----:B------:R-:W-:Y:S01]  /*6a70*/  F2FP.BF16.F32.PACK_AB R45, R7, R3 ;  /* 0x00000003072d723e */ /* 0x000fe200000010ff */
[C---:B------:R-:W-:Y:S01]  /*6a80*/  FFMA R4, R35.reuse, R21, R4 ;  /* 0x0000001523047223 */ /* 0x040fe20000000004 */
[C---:B------:R-:W-:Y:S01]  /*6a90*/  FFMA R5, R35.reuse, R20, R5 ;  /* 0x0000001423057223 */ /* 0x040fe20000000005 */
[C---:B------:R-:W-:Y:S01]  /*6aa0*/  FFMA R6, R35.reuse, R37, R6 ;  /* 0x0000002523067223 */ /* 0x040fe20000000006 */
[----:B------:R-:W-:Y:S01]  /*6ab0*/  SHF.L.U32 R20, R48, 0x10, RZ ;  /* 0x0000001030147819 */ /* 0x000fe200000006ff */
[----:B------:R-:W-:Y:S01]  /*6ac0*/  FFMA R11, R35, R36, R11 ;  /* 0x00000024230b7223 */ /* 0x000fe2000000000b */
[----:B------:R-:W-:Y:S01]  /*6ad0*/  FMUL R8, R32, R12 ;  /* 0x0000000c20087220 */ /* 0x000fe20000400000 */
[----:B------:R-:W-:Y:S01]  /*6ae0*/  LOP3.LUT R36, R48, 0xffff0000, RZ, 0xc0, !PT ;  /* 0xffff000030247812 */ /* 0x000fe200078ec0ff */
[C---:B------:R-:W-:Y:S01]  /*6af0*/  FMUL R9, R32.reuse, R13 ;  /* 0x0000000d20097220 */ /* 0x040fe20000400000 */
[----:B------:R-:W-:Y:S01]  /*6b00*/  SHF.L.U32 R21, R49, 0x10, RZ ;  /* 0x0000001031157819 */ /* 0x000fe200000006ff */
[C---:B------:R-:W-:Y:S01]  /*6b10*/  FMUL R10, R32.reuse, R14 ;  /* 0x0000000e200a7220 */ /* 0x040fe20000400000 */
[----:B------:R-:W-:Y:S01]  /*6b20*/  FFMA R8, R35, R20, R8 ;  /* 0x0000001423087223 */ /* 0x000fe20000000008 */
[----:B------:R-:W-:Y:S01]  /*6b30*/  LOP3.LUT R20, R49, 0xffff0000, RZ, 0xc0, !PT ;  /* 0xffff000031147812 */ /* 0x000fe200078ec0ff */
[C---:B------:R-:W-:Y:S01]  /*6b40*/  FFMA R9, R35.reuse, R36, R9 ;  /* 0x0000002423097223 */ /* 0x040fe20000000009 */
[----:B------:R-:W-:Y:S01]  /*6b50*/  FMUL R15, R32, R15 ;  /* 0x0000000f200f7220 */ /* 0x000fe20000400000 */
[C---:B------:R-:W-:Y:S01]  /*6b60*/  FFMA R10, R35.reuse, R21, R10 ;  /* 0x00000015230a7223 */ /* 0x040fe2000000000a */
[----:B------:R-:W-:Y:S01]  /*6b70*/  SHF.L.U32 R21, R50, 0x10, RZ ;  /* 0x0000001032157819 */ /* 0x000fe200000006ff */
[----:B------:R-:W-:Y:S01]  /*6b80*/  FMUL R12, R32, R16 ;  /* 0x00000010200c7220 */ /* 0x000fe20000400000 */
[----:B------:R-:W-:Y:S01]  /*6b90*/  LOP3.LUT R36, R50, 0xffff0000, RZ, 0xc0, !PT ;  /* 0xffff000032247812 */ /* 0x000fe200078ec0ff */
[----:B------:R-:W-:Y:S01]  /*6ba0*/  FFMA R15, R35, R20, R15 ;  /* 0x00000014230f7223 */ /* 0x000fe2000000000f */
[C---:B------:R-:W-:Y:S01]  /*6bb0*/  FMUL R13, R32.reuse, R17 ;  /* 0x00000011200d7220 */ /* 0x040fe20000400000 */
[C---:B------:R-:W-:Y:S01]  /*6bc0*/  SHF.L.U32 R37, R51.reuse, 0x10, RZ ;  /* 0x0000001033257819 */ /* 0x040fe200000006ff */
[C---:B------:R-:W-:Y:S01]  /*6bd0*/  FMUL R14, R32.reuse, R18 ;  /* 0x00000012200e7220 */ /* 0x040fe20000400000 */
[----:B------:R-:W-:Y:S01]  /*6be0*/  LOP3.LUT R20, R51, 0xffff0000, RZ, 0xc0, !PT ;  /* 0xffff000033147812 */ /* 0x000fe200078ec0ff */
[----:B------:R-:W-:Y:S01]  /*6bf0*/  FMUL R19, R32, R19 ;  /* 0x0000001320137220 */ /* 0x000fe20000400000 */
[----:B------:R-:W-:Y:S01]  /*6c00*/  F2FP.BF16.F32.PACK_AB R46, R5, R4 ;  /* 0x00000004052e723e */ /* 0x000fe200000010ff */
[----:B------:R-:W-:Y:S01]  /*6c10*/  FFMA R12, R35, R21, R12 ;  /* 0x00000015230c7223 */ /* 0x000fe2000000000c */
[----:B------:R-:W-:Y:S01]  /*6c20*/  F2FP.BF16.F32.PACK_AB R47, R11, R6 ;  /* 0x000000060b2f723e */ /* 0x000fe200000010ff */
[C---:B------:R-:W-:Y:S01]  /*6c30*/  FFMA R13, R35.reuse, R36, R13 ;  /* 0x00000024230d7223 */ /* 0x040fe2000000000d */
[C---:B------:R-:W-:Y:S01]  /*6c40*/  FFMA R14, R35.reuse, R37, R14 ;  /* 0x00000025230e7223 */ /* 0x040fe2000000000e */
[----:B------:R-:W-:Y:S01]  /*6c50*/  FFMA R19, R35, R20, R19 ;  /* 0x0000001423137223 */ /* 0x000fe20000000013 */
[----:B------:R-:W-:Y:S01]  /*6c60*/  F2FP.BF16.F32.PACK_AB R64, R9, R8 ;  /* 0x000000080940723e */ /* 0x000fe200000010ff */
[----:B------:R1:W-:Y:S01]  /*6c70*/  STS.128 [R39+0x200], R44 ;  /* 0x0002002c27007388 */ /* 0x0003e20000000c00 */
[----:B------:R-:W-:Y:S02]  /*6c80*/  F2FP.BF16.F32.PACK_AB R65, R15, R10 ;  /* 0x0000000a0f41723e */ /* 0x000fe400000010ff */
[----:B------:R-:W-:Y:S02]  /*6c90*/  F2FP.BF16.F32.PACK_AB R66, R13, R12 ;  /* 0x0000000c0d42723e */ /* 0x000fe400000010ff */
[----:B------:R-:W-:Y:S05]  /*6ca0*/  F2FP.BF16.F32.PACK_AB R67, R19, R14 ;  /* 0x0000000e1343723e */ /* 0x000fea00000010ff */
[----:B------:R1:W-:Y:S01]  /*6cb0*/  STS.128 [R86+0x200], R64 ;  /* 0x0002004056007388 */ /* 0x0003e20000000c00 */
[----:B------:R-:W-:Y:S01]  /*6cc0*/  @!PT LDS RZ, [RZ] ;  /* 0x00000000fffff984 */ /* 0x000fe20000000800 */
[----:B------:R-:W-:Y:S01]  /*6cd0*/  @!PT LDS RZ, [RZ] ;  /* 0x00000000fffff984 */ /* 0x000fe20000000800 */
[----:B------:R-:W-:Y:S01]  /*6ce0*/  @!PT LDS RZ, [RZ] ;  /* 0x00000000fffff984 */ /* 0x000fe20000000800 */
[----:B------:R-:W-:Y:S01]  /*6cf0*/  @!PT LDS RZ, [RZ] ;  /* 0x00000000fffff984 */ /* 0x000fe20000000800 */
[----:B------:R2:W-:Y:S07]  /*6d00*/  MEMBAR.ALL.CTA ;  /* 0x0000000000007992 */ /* 0x0005ee0000008000 */
[----:B--2---:R-:W2:Y:S02]  /*6d10*/  FENCE.VIEW.ASYNC.S ;  /* 0x00000000000073c6 */ /* 0x004ea40000000000 */
[----:B--2---:R-:W-:Y:S06]  /*6d20*/  BAR.SYNC.DEFER_BLOCKING 0x1, 0x80 ;  /* 0x0042000000007b1d */ /* 0x004fec0000010000 */
[----:B------:R-:W-:Y:S05]  /*6d30*/  @P0 BRA `(.L_x_117) ;  /* 0x0000000000340947 */ /* 0x000fea0003800000 */
[----:B------:R-:W-:Y:S01]  /*6d40*/  R2UR UR10, R38 ;  /* 0x00000000260a72ca */ /* 0x000fe200000e0000 */
[----:B------:R-:W-:Y:S01]  /*6d50*/  UIADD3 UR8, UP0, UPT, UR54, 0x680, URZ ;  /* 0x0000068036087890 */ /* 0x000fe2000ff1e0ff */
[----:B------:R-:W-:Y:S01]  /*6d60*/  UMOV UR43, UR36 ;  /* 0x00000024002b7c82 */ /* 0x000fe20008000000 */
[----:B------:R-:W-:Y:S02]  /*6d70*/  UIADD3 UR5, UPT, UPT, UR41, 0x20, URZ ;  /* 0x0000002029057890 */ /* 0x000fe4000fffe0ff */
[----:B------:R-:W-:Y:S01]  /*6d80*/  UIADD3.X UR9, UPT, UPT, URZ, UR55, URZ, UP0, !UPT ;  /* 0x00000037ff097290 */ /* 0x000fe200087fe4ff */
[----:B------:R-:W-:Y:S01]  /*6d90*/  UMOV UR6, UR42 ;  /* 0x0000002a00067c82 */ /* 0x000fe20008000000 */
[----:B------:R-:W-:Y:S06]  /*6da0*/  UMOV UR7, UR36 ;  /* 0x0000002400077c82 */ /* 0x000fec0008000000 */
[----:B------:R-:W-:Y:S04]  /*6db0*/  UIADD3 UR10, UPT, UPT, UR48, UR10, URZ ;  /* 0x0000000a300a7290 */ /* 0x000fe8000fffe0ff */
[----:B------:R-:W-:Y:S02]  /*6dc0*/  UIADD3 UR40, UPT, UPT, UR10, 0x200, URZ ;  /* 0x000002000a287890 */ /* 0x000fe4000fffe0ff */
[----:B------:R-:W-:Y:S07]  /*6dd0*/  UIADD3 UR4, UPT, UPT, UR10, 0xa00, URZ ;  /* 0x00000a000a047890 */ /* 0x000fee000fffe0ff */
[----:B------:R2:W-:Y:S02]  /*6de0*/  UTMASTG.3D [UR40], [UR8] ;  /* 0x00000028080073b5 */ /* 0x0005e40008010000 */
[----:B------:R2:W-:Y:S02]  /*6df0*/  UTMASTG.3D [UR4], [UR8] ;  /* 0x00000004080073b5 */ /* 0x0005e40008010000 */
[----:B--2---:R0:W-:Y:S02]  /*6e00*/  UTMACMDFLUSH ;  /* 0x00000000000079b7 */ /* 0x0041e40000000000 */
.L_x_117:
[----:B------:R-:W-:Y:S05]  /*6e10*/  BSYNC.RECONVERGENT B0 ;  /* 0x0000000000007941 */ /* 0x000fea0003800200 */
.L_x_116:
[----:B------:R-:W-:Y:S01]  /*6e20*/  UIADD3 UR40, UPT, UPT, UR56, 0x1, URZ ;  /* 0x0000000138287890 */ /* 0x000fe2000fffe0ff */
[----:B------:R-:W-:Y:S03]  /*6e30*/  BSSY.RECONVERGENT B0, `(.L_x_118) ;  /* 0x0000005000007945 */ /* 0x000fe60003800200 */
[----:B------:R-:W-:Y:S04]  /*6e40*/  UISETP.NE.AND UP0, UPT, UR40, 0x3, UPT ;  /* 0x000000032800788c */ /* 0x000fe8000bf05270 */
[----:B------:R-:W-:Y:S01]  /*6e50*/  USEL UR43, UR40, URZ, UP0 ;  /* 0x000000ff282b7287 */ /* 0x000fe20008000000 */
[----:B------:R-:W-:Y:S11]  /*6e60*/  @P0 BRA `(.L_x_119) ;  /* 0x0000000000040947 */ /* 0x000ff60003800000 */
[----:B------:R-:W-:Y:S04]  /*6e70*/  DEPBAR.LE SB0, 0x1 ;  /* 0x000080400000791a */ /* 0x000fe80000000000 */
.L_x_119:
[----:B------:R-:W-:Y:S05]  /*6e80*/  BSYNC.RECONVERGENT B0 ;  /* 0x0000000000007941 */ /* 0x000fea0003800200 */
.L_x_118:
[----:B------:R-:W-:Y:S01]  /*6e90*/  BAR.SYNC.DEFER_BLOCKING 0x1, 0x80 ;  /* 0x0042000000007b1d */ /* 0x000fe20000010000 */
[----:B------:R-:W-:Y:S01]  /*6ea0*/  ISETP.NE.AND P1, PT, R79, RZ, PT ;  /* 0x000000ff4f00720c */ /* 0x000fe20003f25270 */
[----:B------:R-:W-:Y:S01]  /*6eb0*/  UISETP.NE.AND UP0, UPT, UR50, URZ, UPT ;  /* 0x000000ff3200728c */ /* 0x000fe2000bf05270 */
[----:B------:R-:W-:Y:S11]  /*6ec0*/  LEA R2, R80, UR48, 0x3 ;  /* 0x0000003050027c11 */ /* 0x000ff6000f8e18ff */
[----:B------:R-:W-:Y:S01]  /*6ed0*/  @P1 SHF.L.U32 R3, R83, 0x1f, RZ ;  /* 0x0000001f53031819 */ /* 0x000fe200000006ff */
[----:B------:R-:W-:Y:S06]  /*6ee0*/  BRA.U !UP0, `(.L_x_120) ;  /* 0x0000000108247547 */ /* 0x000fec000b800000 */
[----:B------:R-:W-:Y:S01]  /*6ef0*/  IMAD.U32 R5, RZ, RZ, UR49 ;  /* 0x00000031ff057e24 */ /* 0x000fe2000f8e00ff */
[----:B------:R-:W-:Y:S01]  /*6f00*/  MOV R0, UR37 ;  /* 0x0000002500007c02 */ /* 0x000fe20008000f00 */
[----:B------:R-:W-:Y:S03]  /*6f10*/  UIADD3 UR49, UPT, UPT, UR49, 0x1, URZ ;  /* 0x0000000131317890 */ /* 0x000fe6000fffe0ff */
[----:B------:R-:W-:Y:S01]  /*6f20*/  @P1 LEA R5, R5, UR48, 0x3 ;  /* 0x0000003005051c11 */ /* 0x000fe2000f8e18ff */
[----:B------:R-:W-:Y:S04]  /*6f30*/  UISETP.NE.AND UP0, UPT, UR49, 0x3, UPT ;  /* 0x000000033100788c */ /* 0x000fe8000bf05270 */
[----:B------:R-:W-:Y:S01]  /*6f40*/  @P1 VIADD R5, R5, 0x98 ;  /* 0x0000009805051836 */ /* 0x000fe20000000000 */
[----:B------:R-:W-:Y:S04]  /*6f50*/  USEL UR49, UR49, URZ, UP0 ;  /* 0x000000ff31317287 */ /* 0x000fe80008000000 */
[----:B------:R-:W-:Y:S04]  /*6f60*/  @P1 PRMT R0, R0, 0x654, R5 ;  /* 0x0000065400001816 */ /* 0x000fe80000000005 */
[----:B------:R2:W-:Y:S04]  /*6f70*/  @P1 SYNCS.ARRIVE.TRANS64.RED.A1T0 RZ, [R0+URZ], RZ ;  /* 0x000000ff00ff19a7 */ /* 0x0005e800081004ff */
.L_x_120:
[----:B------:R-:W3:Y:S01]  /*6f80*/  @P1 SYNCS.PHASECHK.TRANS64.TRYWAIT P0, [R2+URZ+0x80], R3 ;  /* 0x00008003020015a7 */ /* 0x000ee200080011ff */
[----:B------:R-:W-:Y:S01]  /*6f90*/  BSSY B1, `(.L_x_121) ;  /* 0x0000012000017945 */ /* 0x000fe20003800000 */
[----:B---3--:R-:W-:Y:S03]  /*6fa0*/  @P1 SEL R82, RZ, 0x1, !P0 ;  /* 0x00000001ff521807 */ /* 0x008fe60004000000 */
[----:B------:R-:W-:Y:S05]  /*6fb0*/  @!P1 BRA `(.L_x_122) ;  /* 0x00000000003c9947 */ /* 0x000fea0003800000 */
[----:B------:R-:W-:Y:S01]  /*6fc0*/  ISETP.NE.AND P1, PT, R85, RZ, PT ;  /* 0x000000ff5500720c */ /* 0x000fe20003f25270 */
[----:B------:R-:W-:Y:S01]  /*6fd0*/  BSSY B0, `(.L_x_123) ;  /* 0x0000009000007945 */ /* 0x000fe20003800000 */
[----:B------:R-:W-:Y:S11]  /*6fe0*/  ISETP.NE.AND P0, PT, R82, RZ, PT ;  /* 0x000000ff5200720c */ /* 0x000ff60003f05270 */
[----:B------:R-:W-:Y:S05]  /*6ff0*/  @P1 IMAD R80, R80, 0x1000, R81 ;  /* 0x0000100050501824 */ /* 0x000fea00078e0251 */
[----:B------:R-:W-:Y:S05]  /*7000*/  @P1 IADD3 R3, PT, PT, R80, UR48, RZ ;  /* 0x0000003050031c10 */ /* 0x000fea000fffe0ff */
[----:B--2---:R-:W-:Y:S01]  /*7010*/  @P1 IMAD.IADD R0, R84, 0x1, R3 ;  /* 0x0000000154001824 */ /* 0x004fe200078e0203 */
[----:B------:R-:W-:Y:S06]  /*7020*/  @P0 BRA `(.L_x_124) ;  /* 0x00000000000c0947 */ /* 0x000fec0003800000 */
[----:B------:R-:W-:Y:S04]  /*7030*/  SHF.L.U32 R83, R83, 0x1f, RZ ;  /* 0x0000001f53537819 */ /* 0x000fe800000006ff */
[----:B------:R-:W2:Y:S02]  /*7040*/  SYNCS.PHASECHK.TRANS64.TRYWAIT P0, [R2+URZ+0x80], R83 ;  /* 0x00008053020075a7 */ /* 0x000ea400080011ff */
[----:B--2---:R-:W-:Y:S05]  /*7050*/  @!P0 BRA `(.L_x_125) ;  /* 0x0000001400f88947 */ /* 0x004fea0003800000 */
.L_x_124:
[----:B------:R-:W-:Y:S05]  /*7060*/  BSYNC B0 ;  /* 0x0000000000007941 */ /* 0x000fea0003800000 */
.L_x_123:
[----:B------:R-:W-:Y:S11]  /*7070*/  ISETP.NE.AND P0, PT, R85, RZ, PT ;  /* 0x000000ff5500720c */ /* 0x000ff60003f05270 */
[----:B------:R-:W-:Y:S02]  /*7080*/  @!UPT UIADD3 URZ, UPT, UPT, URZ, URZ, URZ ;  /* 0x000000fffffff290 */ /* 0x000fe4000fffe0ff */
[----:B------:R3:W4:Y:S04]  /*7090*/  @P0 LDS.128 R40, [R80+UR48+0x200] ;  /* 0x0002003050280984 */ /* 0x0007280008000c00 */
[----:B------:R3:W1:Y:S02]  /*70a0*/  @P0 LDS.128 R48, [R0+0x200] ;  /* 0x0002000000300984 */ /* 0x0006640000000c00 */
.L_x_122:
[----:B------:R-:W-:Y:S05]  /*70b0*/  BSYNC B1 ;  /* 0x0000000000017941 */ /* 0x000fea0003800000 */
.L_x_121:
[----:B------:R-:W-:Y:S05]  /*70c0*/  VIADD R3, R34, 0x10 ;  /* 0x0000001022037836 */ /* 0x000fea0000000000 */
[----:B------:R-:W-:Y:S04]  /*70d0*/  SHF.R.U32.HI R3, RZ, 0x15, R3 ;  /* 0x00000015ff037819 */ /* 0x000fe80000011603 */
[----:B------:R-:W-:Y:S11]  /*70e0*/  LOP3.LUT P0, RZ, R3, 0x3, R70, 0x48, !PT ;  /* 0x0000000303ff7812 */ /* 0x000ff60007804846 */
[----:B------:R-:W-:Y:S02]  /*70f0*/  @!UPT UIADD3 URZ, UPT, UPT, URZ, URZ, URZ ;  /* 0x000000fffffff290 */ /* 0x000fe4000fffe0ff */
[----:B------:R-:W-:Y:S05]  /*7100*/  @!P0 BRA `(.L_x_126) ;  /* 0x0000000000408947 */ /* 0x000fea0003800000 */
[----:B------:R-:W5:Y:S01]  /*7110*/  LDCU.64 UR8, c[0x4][0x70] ;  /* 0x01000e00ff0877ac */ /* 0x000f620008000a00 */
[----:B------:R-:W-:Y:S01]  /*7120*/  MOV R3, 0x0 ;  /* 0x0000000000037802 */ /* 0x000fe20000000f00 */
[----:B------:R-:W-:Y:S02]  /*7130*/  HFMA2 R12, -RZ, RZ, 0, 5.9604644775390625e-08 ;  /* 0x00000001ff0c7431 */ /* 0x000fe400000001ff */
[----:B------:R-:W-:Y:S02]  /*7140*/  IMAD.MOV.U32 R8, RZ, RZ, 0x192 ;  /* 0x00000192ff087424 */ /* 0x000fe400078e00ff */
[----:B------:R-:W-:Y:S01]  /*7150*/  IMAD.MOV.U32 R13, RZ, RZ, RZ ;  /* 0x000000ffff0d7224 */ /* 0x000fe200078e00ff */
[----:B------:R-:W3:Y:S01]  /*7160*/  LDCU.64 UR6, c[0x4][0x78] ;  /* 0x01000f00ff0677ac */ /* 0x000ee20008000a00 */
[----:B--2---:R-:W2:Y:S01]  /*7170*/  LDC.64 R2, c[0x4][R3] ;  /* 0x0100000003027b82 */ /* 0x004ea20000000a00 */
[----:B------:R-:W4:Y:S01]  /*7180*/  LDCU.64 UR4, c[0x4][0x10] ;  /* 0x01000200ff0477ac */ /* 0x000f220008000a00 */
[----:B-----5:R-:W-:Y:S01]  /*7190*/  MOV R5, UR9 ;  /* 0x0000000900057c02 */ /* 0x020fe20008000f00 */
[----:B------:R-:W-:Y:S01]  /*71a0*/  IMAD.U32 R4, RZ, RZ, UR8 ;  /* 0x00000008ff047e24 */ /* 0x000fe2000f8e00ff */
[----:B---3--:R-:W-:Y:S01]  /*71b0*/  MOV R7, UR7 ;  /* 0x0000000700077c02 */ /* 0x008fe20008000f00 */
[----:B------:R-:W-:Y:S01]  /*71c0*/  IMAD.U32 R6, RZ, RZ, UR6 ;  /* 0x00000006ff067e24 */ /* 0x000fe2000f8e00ff */
[----:B----4-:R-:W-:Y:S01]  /*71d0*/  MOV R11, UR5 ;  /* 0x00000005000b7c02 */ /* 0x010fe20008000f00 */
[----:B------:R-:W-:Y:S02]  /*71e0*/  IMAD.U32 R10, RZ, RZ, UR4 ;  /* 0x00000004ff0a7e24 */ /* 0x000fe4000f8e00ff */
[----:B------:R-:W-:Y:S07]  /*71f0*/  LEPC R20, `(.L_x_126) ;  /* 0x000000001014794e */ /* 0x000fee0000000000 */
[----:B-12---:R-:W-:Y:S05]  /*7200*/  CALL.ABS.NOINC R2 ;  /* 0x0000000002007343 */ /* 0x006fea0003c00000 */
.L_x_126:
[----:B------:R-:W-:Y:S01]  /*7210*/  ISETP.NE.AND P0, PT, R74, RZ, PT ;  /* 0x000000ff4a00720c */ /* 0x000fe20003f05270 */
[----:B------:R-:W-:Y:S05]  /*7220*/  WARPSYNC.ALL ;  /* 0x0000000000007948 */ /* 0x000fea0003800000 */
[----:B------:R-:W-:Y:S01]  /*7230*/  R2UR UR4, R34 ;  /* 0x00000000220472ca */ /* 0x000fe200000e0000 */
[----:B------:R-:W-:Y:S01]  /*7240*/  BSSY.RECONVERGENT B0, `(.L_x_127) ;  /* 0x000005a000007945 */ /* 0x000fe20003800200 */
[C---:B----4-:R-:W-:Y:S02]  /*7250*/  SHF.L.U32 R20, R40.reuse, 0x10, RZ ;  /* 0x0000001028147819 */ /* 0x050fe400000006ff */
[----:B------:R-:W-:Y:S02]  /*7260*/  LOP3.LUT R36, R40, 0xffff0000, RZ, 0xc0, !PT ;  /* 0xffff000028247812 */ /* 0x000fe400078ec0ff */
[C---:B------:R-:W-:Y:S02]  /*7270*/  SHF.L.U32 R21, R41.reuse, 0x10, RZ ;  /* 0x0000001029157819 */ /* 0x040fe400000006ff */
[----:B------:R-:W-:Y:S02]  /*7280*/  LOP3.LUT R37, R41, 0xffff0000, RZ, 0xc0, !PT ;  /* 0xffff000029257812 */ /* 0x000fe400078ec0ff */
[C---:B-1----:R-:W-:Y:S02]  /*7290*/  SHF.L.U32 R39, R42.reuse, 0x10, RZ ;  /* 0x000000102a277819 */ /* 0x042fe400000006ff */
[----:B------:R-:W-:Y:S01]  /*72a0*/  LOP3.LUT R38, R42, 0xffff0000, RZ, 0xc0, !PT ;  /* 0xffff00002a267812 */ /* 0x000fe200078ec0ff */
[----:B------:R-:W1:Y:S01]  /*72b0*/  LDTM.x16 R4, tmem[UR4+0x10] ;  /* 0x00001004000479ee */ /* 0x000e620008240000 */
[C---:B------:R-:W-:Y:S01]  /*72c0*/  SHF.L.U32 R40, R43.reuse, 0x10, RZ ;  /* 0x000000102b287819 */ /* 0x040fe200000006ff */
[----:B------:R-:W-:Y:S01]  /*72d0*/  NOP ;  /* 0x0000000000007918 */ /* 0x000fe20000000000 */
[----:B------:R-:W-:Y:S02]  /*72e0*/  LOP3.LUT R42, R43, 0xffff0000, RZ, 0xc0, !PT ;  /* 0xffff00002b2a7812 */ /* 0x000fe400078ec0ff */
[C---:B------:R-:W-:Y:S02]  /*72f0*/  SHF.L.U32 R41, R48.reuse, 0x10, RZ ;  /* 0x0000001030297819 */ /* 0x040fe400000006ff */
[----:B------:R-:W-:Y:S02]  /*7300*/  LOP3.LUT R44, R48, 0xffff0000, RZ, 0xc0, !PT ;  /* 0xffff0000302c7812 */ /* 0x000fe400078ec0ff */
[----:B------:R-:W-:Y:S02]  /*7310*/  MOV R81, UR43 ;  /* 0x0000002b00517c02 */ /* 0x000fe40008000f00 */
[C---:B------:R-:W-:Y:S02]  /*7320*/  SHF.L.U32 R43, R49.reuse, 0x10, RZ ;  /* 0x00000010312b7819 */ /* 0x040fe400000006ff */
[----:B------:R-:W-:Y:S02]  /*7330*/  LOP3.LUT R46, R49, 0xffff0000, RZ, 0xc0, !PT ;  /* 0xffff0000312e7812 */ /* 0x000fe400078ec0ff */
[----:B------:R-:W-:Y:S02]  /*7340*/  SHF.L.U32 R45, R50, 0x10, RZ ;  /* 0x00000010322d7819 */ /* 0x000fe400000006ff */
[----:B------:R-:W-:Y:S02]  /*7350*/  LEA R82, R81, R68, 0xb ;  /* 0x0000004451527211 */ /* 0x000fe400078e58ff */
[----:B------:R-:W-:Y:S02]  /*7360*/  IADD3 R76, PT, PT, R76, 0x100, RZ ;  /* 0x000001004c4c7810 */ /* 0x000fe40007ffe0ff */
[----:B------:R-:W-:Y:S02]  /*7370*/  LEA R85, R82, UR48, 0x1 ;  /* 0x0000003052557c11 */ /* 0x000fe4000f8e08ff */
[----:B------:R-:W-:Y:S01]  /*7380*/  LOP3.LUT R76, R76, 0xfefffff8, RZ, 0xc0, !PT ;  /* 0xfefffff84c4c7812 */ /* 0x000fe200078ec0ff */
[----:B-1----:R-:W-:Y:S01]  /*7390*/  FMUL R4, R32, R4 ;  /* 0x0000000420047220 */ /* 0x002fe20000400000 */
[----:B------:R-:W-:Y:S01]  /*73a0*/  IADD3 R84, PT, PT, R84, R85, RZ ;  /* 0x0000005554547210 */ /* 0x000fe20007ffe0ff */
[C---:B------:R-:W-:Y:S01]  /*73b0*/  FMUL R5, R32.reuse, R5 ;  /* 0x0000000520057220 */ /* 0x040fe20000400000 */
[----:B------:R1:W-:Y:S01]  /*73c0*/  SYNCS.ARRIVE.TRANS64.RED.A1T0 RZ, [R76+URZ], RZ ;  /* 0x000000ff4cff79a7 */ /* 0x0003e200081004ff */
[C---:B------:R-:W-:Y:S01]  /*73d0*/  FFMA R4, R35.reuse, R20, R4 ;  /* 0x0000001423047223 */ /* 0x040fe20000000004 */
[C---:B------:R-:W-:Y:S01]  /*73e0*/  FMUL R6, R32.reuse, R6 ;  /* 0x0000000620067220 */ /* 0x040fe20000400000 */
[C---:B------:R-:W-:Y:S01]  /*73f0*/  FFMA R5, R35.reuse, R36, R5 ;  /* 0x0000002423057223 */ /* 0x040fe20000000005 */
[C---:B--23--:R-:W-:Y:S01]  /*7400*/  FMUL R0, R32.reuse, R7 ;  /* 0x0000000720007220 */ /* 0x04cfe20000400000 */
[C---:B------:R-:W-:Y:S01]  /*7410*/  FMUL R2, R32.reuse, R8 ;  /* 0x0000000820027220 */ /* 0x040fe20000400000 */
[C---:B------:R-:W-:Y:S01]  /*7420*/  FMUL R3, R32.reuse, R9 ;  /* 0x0000000920037220 */ /* 0x040fe20000400000 */
[C---:B------:R-:W-:Y:S01]  /*7430*/  FFMA R6, R35.reuse, R21, R6 ;  /* 0x0000001523067223 */ /* 0x040fe20000000006 */
        /* <DEDUP_REMOVED lines=10> */
[----:B------:R-:W-:Y:S01]  /*74e0*/  FMUL R15, R32, R15 ;  /* 0x0000000f200f7220 */ /* 0x000fe20000400000 */
[C---:B------:R-:W-:Y:S01]  /*74f0*/  FFMA R8, R35.reuse, R41, R8 ;  /* 0x0000002923087223 */ /* 0x040fe20000000008 */
[----:B------:R-:W-:Y:S01]  /*7500*/  LOP3.LUT R48, R50, 0xffff0000, RZ, 0xc0, !PT ;  /* 0xffff000032307812 */ /* 0x000fe200078ec0ff */
[C---:B------:R-:W-:Y:S01]  /*7510*/  FMUL R12, R32.reuse, R16 ;  /* 0x00000010200c7220 */ /* 0x040fe20000400000 */
[----:B------:R-:W-:Y:S01]  /*7520*/  FFMA R9, R35, R44, R9 ;  /* 0x0000002c23097223 */ /* 0x000fe20000000009 */
[----:B------:R-:W-:Y:S01]  /*7530*/  SHF.L.U32 R47, R51, 0x10, RZ ;  /* 0x00000010332f7819 */ /* 0x000fe200000006ff */
[C---:B------:R-:W-:Y:S01]  /*7540*/  FMUL R13, R32.reuse, R17 ;  /* 0x00000011200d7220 */ /* 0x040fe20000400000 */
[----:B------:R-:W-:Y:S01]  /*7550*/  FFMA R10, R35, R43, R10 ;  /* 0x0000002b230a7223 */ /* 0x000fe2000000000a */
[----:B------:R-:W-:Y:S01]  /*7560*/  LOP3.LUT R50, R51, 0xffff0000, RZ, 0xc0, !PT ;  /* 0xffff000033327812 */ /* 0x000fe200078ec0ff */
[C---:B------:R-:W-:Y:S01]  /*7570*/  FMUL R14, R32.reuse, R18 ;  /* 0x00000012200e7220 */ /* 0x040fe20000400000 */
[----:B------:R-:W-:Y:S01]  /*7580*/  FFMA R15, R35, R46, R15 ;  /* 0x0000002e230f7223 */ /* 0x000fe2000000000f */
[----:B------:R-:W-:Y:S01]  /*7590*/  FMUL R19, R32, R19 ;  /* 0x0000001320137220 */ /* 0x000fe20000400000 */
[----:B------:R-:W-:Y:S01]  /*75a0*/  F2FP.BF16.F32.PACK_AB R64, R5, R4 ;  /* 0x000000040540723e */ /* 0x000fe200000010ff */
[C---:B------:R-:W-:Y:S01]  /*75b0*/  FFMA R12, R35.reuse, R45, R12 ;  /* 0x0000002d230c7223 */ /* 0x040fe2000000000c */
[----:B------:R-:W-:Y:S01]  /*75c0*/  F2FP.BF16.F32.PACK_AB R65, R0, R6 ;  /* 0x000000060041723e */ /* 0x000fe200000010ff */
[----:B------:R-:W-:Y:S01]  /*75d0*/  FFMA R13, R35, R48, R13 ;  /* 0x00000030230d7223 */ /* 0x000fe2000000000d */
[----:B------:R-:W-:Y:S01]  /*75e0*/  F2FP.BF16.F32.PACK_AB R66, R3, R2 ;  /* 0x000000020342723e */ /* 0x000fe200000010ff */
[----:B------:R-:W-:Y:S01]  /*75f0*/  FFMA R14, R35, R47, R14 ;  /* 0x0000002f230e7223 */ /* 0x000fe2000000000e */
[----:B------:R-:W-:Y:S01]  /*7600*/  F2FP.BF16.F32.PACK_AB R67, R11, R7 ;  /* 0x000000070b43723e */ /* 0x000fe200000010ff */
[----:B------:R-:W-:Y:S01]  /*7610*/  FFMA R19, R35, R50, R19 ;  /* 0x0000003223137223 */ /* 0x000fe20000000013 */
[----:B------:R-:W-:Y:S02]  /*7620*/  F2FP.BF16.F32.PACK_AB R80, R9, R8 ;  /* 0x000000080950723e */ /* 0x000fe400000010ff */
[----:B------:R-:W-:Y:S01]  /*7630*/  F2FP.BF16.F32.PACK_AB R81, R15, R10 ;  /* 0x0000000a0f51723e */ /* 0x000fe200000010ff */
[----:B------:R1:W-:Y:S01]  /*7640*/  STS.128 [R85+0x200], R64 ;  /* 0x0002004055007388 */ /* 0x0003e20000000c00 */
        /* <DEDUP_REMOVED lines=11> */
[----:B------:R-:W-:Y:S02]  /*7700*/  UIADD3 UR12, UP0, UPT, UR54, 0x680, URZ ;  /* 0x00000680360c7890 */ /* 0x000fe4000ff1e0ff */
[----:B------:R-:W-:Y:S02]  /*7710*/  ULEA UR4, UR43, UR48, 0xc ;  /* 0x000000302b047291 */ /* 0x000fe4000f8e60ff */
[----:B------:R-:W-:Y:S02]  /*7720*/  UIADD3 UR9, UPT, UPT, UR41, 0x10, URZ ;  /* 0x0000001029097890 */ /* 0x000fe4000fffe0ff */
[----:B------:R-:W-:Y:S02]  /*7730*/  UIADD3 UR8, UPT, UPT, UR4, 0x200, URZ ;  /* 0x0000020004087890 */ /* 0x000fe4000fffe0ff */
[----:B------:R-:W-:Y:S01]  /*7740*/  UIADD3.X UR13, UPT, UPT, URZ, UR55, URZ, UP0, !UPT ;  /* 0x00000037ff0d7290 */ /* 0x000fe200087fe4ff */
[----:B------:R-:W-:Y:S01]  /*7750*/  UMOV UR10, UR42 ;  /* 0x0000002a000a7c82 */ /* 0x000fe20008000000 */
[----:B------:R-:W-:Y:S01]  /*7760*/  UMOV UR11, UR36 ;  /* 0x00000024000b7c82 */ /* 0x000fe20008000000 */
[----:B------:R-:W-:Y:S02]  /*7770*/  UIADD3 UR5, UPT, UPT, UR41, 0x30, URZ ;  /* 0x0000003029057890 */ /* 0x000fe4000fffe0ff */
[----:B------:R-:W-:Y:S01]  /*7780*/  UIADD3 UR4, UPT, UPT, UR4, 0xa00, URZ ;  /* 0x00000a0004047890 */ /* 0x000fe2000fffe0ff */
[----:B------:R-:W-:Y:S03]  /*7790*/  UMOV UR6, UR42 ;  /* 0x0000002a00067c82 */ /* 0x000fe60008000000 */
[----:B------:R2:W-:Y:S01]  /*77a0*/  UTMASTG.3D [UR8], [UR12] ;  /* 0x000000080c0073b5 */ /* 0x0005e20008010000 */
[----:B------:R-:W-:Y:S04]  /*77b0*/  UMOV UR7, UR36 ;  /* 0x0000002400077c82 */ /* 0x000fe80008000000 */
[----:B------:R2:W-:Y:S02]  /*77c0*/  UTMASTG.3D [UR4], [UR12] ;  /* 0x000000040c0073b5 */ /* 0x0005e40008010000 */
[----:B--2---:R0:W-:Y:S02]  /*77d0*/  UTMACMDFLUSH ;  /* 0x00000000000079b7 */ /* 0x0041e40000000000 */
.L_x_128:
[----:B------:R-:W-:Y:S05]  /*77e0*/  BSYNC.RECONVERGENT B0 ;  /* 0x0000000000007941 */ /* 0x000fea0003800200 */
.L_x_127:
[----:B------:R-:W-:Y:S01]  /*77f0*/  UIADD3 UR43, UPT, UPT, UR43, 0x1, URZ ;  /* 0x000000012b2b7890 */ /* 0x000fe2000fffe0ff */
[----:B------:R-:W-:Y:S03]  /*7800*/  BSSY.RECONVERGENT B0, `(.L_x_129) ;  /* 0x0000008000007945 */ /* 0x000fe60003800200 */
[----:B------:R-:W-:Y:S04]  /*7810*/  UISETP.NE.AND UP0, UPT, UR43, 0x3, UPT ;  /* 0x000000032b00788c */ /* 0x000fe8000bf05270 */
[----:B------:R-:W-:Y:S02]  /*7820*/  UISETP.EQ.XOR UP1, UPT, UR40, 0x3, !UP0 ;  /* 0x000000032800788c */ /* 0x000fe4000c722a70 */
[----:B------:R-:W-:Y:S02]  /*7830*/  USEL UR56, UR43, URZ, UP0 ;  /* 0x000000ff2b387287 */ /* 0x000fe40008000000 */
[----:B------:R-:W-:Y:S04]  /*7840*/  USEL UR4, URZ, 0x1, !UP1 ;  /* 0x00000001ff047887 */ /* 0x000fe8000c800000 */
[----:B------:R-:W-:Y:S01]  /*7850*/  ULOP3.LUT UR51, UR51, UR4, URZ, 0x3c, !UPT ;  /* 0x0000000433337292 */ /* 0x000fe2000f8e3cff */
[----:B------:R-:W-:Y:S11]  /*7860*/  @P0 BRA `(.L_x_130) ;  /* 0x0000000000040947 */ /* 0x000ff60003800000 */
[----:B------:R-:W-:Y:S04]  /*7870*/  DEPBAR.LE SB0, 0x1 ;  /* 0x000080400000791a */ /* 0x000fe80000000000 */
.L_x_130:
[----:B------:R-:W-:Y:S05]  /*7880*/  BSYNC.RECONVERGENT B0 ;  /* 0x0000000000007941 */ /* 0x000fea0003800200 */
.L_x_129:
[----:B------:R-:W-:Y:S01]  /*7890*/  BAR.SYNC.DEFER_BLOCKING 0x1, 0x80 ;  /* 0x0042000000007b1d */ /* 0x000fe20000010000 */
[----:B------:R-:W-:Y:S01]  /*78a0*/  UISETP.NE.AND UP0, UPT, UR50, -0x2, UPT ;  /* 0xfffffffe3200788c */ /* 0x000fe2000bf05270 */
[----:B------:R-:W-:Y:S08]  /*78b0*/  IADD3 R0, PT, PT, R30, 0x1, RZ ;  /* 0x000000011e007810 */ /* 0x000ff00007ffe0ff */
[----:B------:R-:W-:Y:S05]  /*78c0*/  BRA.U !UP0, `(.L_x_131) ;  /* 0x0000000108287547 */ /* 0x000fea000b800000 */
[----:B------:R-:W-:Y:S01]  /*78d0*/  ISETP.NE.AND P0, PT, R79, RZ, PT ;  /* 0x000000ff4f00720c */ /* 0x000fe20003f05270 */
[----:B------:R-:W-:Y:S01]  /*78e0*/  IMAD.U32 R3, RZ, RZ, UR49 ;  /* 0x00000031ff037e24 */ /* 0x000fe2000f8e00ff */
[----:B------:R-:W-:Y:S01]  /*78f0*/  UIADD3 UR49, UPT, UPT, UR49, 0x1, URZ ;  /* 0x0000000131317890 */ /* 0x000fe2000fffe0ff */
[----:B------:R-:W-:Y:S03]  /*7900*/  IMAD.U32 R2, RZ, RZ, UR37 ;  /* 0x00000025ff027e24 */ /* 0x000fe6000f8e00ff */
[----:B------:R-:W-:Y:S04]  /*7910*/  UISETP.NE.AND UP0, UPT, UR49, 0x3, UPT ;  /* 0x000000033100788c */ /* 0x000fe8000bf05270 */
[----:B------:R-:W-:Y:S03]  /*7920*/  USEL UR49, UR49, URZ, UP0 ;  /* 0x000000ff31317287 */ /* 0x000fe60008000000 */
[----:B------:R-:W-:Y:S05]  /*7930*/  @P0 LEA R3, R3, UR48, 0x3 ;  /* 0x0000003003030c11 */ /* 0x000fea000f8e18ff */
[----:B------:R-:W-:Y:S05]  /*7940*/  @P0 VIADD R3, R3, 0x98 ;  /* 0x0000009803030836 */ /* 0x000fea0000000000 */
[----:B------:R-:W-:Y:S04]  /*7950*/  @P0 PRMT R2, R2, 0x654, R3 ;  /* 0x0000065402020816 */ /* 0x000fe80000000003 */
[----:B------:R2:W-:Y:S03]  /*7960*/  @P0 SYNCS.ARRIVE.TRANS64.RED.A1T0 RZ, [R2+URZ], RZ ;  /* 0x000000ff02ff09a7 */ /* 0x0005e600081004ff */
.L_x_131:
[----:B------:R-:W-:Y:S01]  /*7970*/  ISETP.NE.AND P2, PT, R75, RZ, PT ;  /* 0x000000ff4b00720c */ /* 0x000fe20003f45270 */
[----:B------:R-:W-:Y:S01]  /*7980*/  UIADD3 UR50, UPT, UPT, UR50, 0x2, URZ ;  /* 0x0000000232327890 */ /* 0x000fe2000fffe0ff */
[----:B------:R-:W-:Y:S01]  /*7990*/  ISETP.NE.AND P0, PT, R78, 0x2, PT ;  /* 0x000000024e00780c */ /* 0x000fe20003f05270 */
[----:B------:R-:W-:Y:S01]  /*79a0*/  IMAD.IADD R20, R29, 0x1, R58 ;  /* 0x000000011d147824 */ /* 0x000fe200078e023a */
[----:B------:R-:W-:Y:S01]  /*79b0*/  ISETP.NE.AND P1, PT, R0, 0x4, PT ;  /* 0x000000040000780c */ /* 0x000fe20003f25270 */
[----:B------:R-:W-:Y:S01]  /*79c0*/  IMAD.IADD R21, R31, 0x1, R60 ;  /* 0x000000011f157824 */ /* 0x000fe200078e023c */
[----:B------:R-:W-:Y:S02]  /*79d0*/  SEL R3, RZ, 0x1, P0 ;  /* 0x00000001ff037807 */ /* 0x000fe40000000000 */
[----:B--2---:R-:W-:Y:S02]  /*79e0*/  SEL R2, RZ, 0x1, P1 ;  /* 0x00000001ff027807 */ /* 0x004fe40000800000 */
[----:B------:R-:W-:Y:S02]  /*79f0*/  LOP3.LUT R72, R72, R3, RZ, 0x3c, !PT ;  /* 0x0000000348487212 */ /* 0x000fe400078e3cff */
[----:B------:R-:W-:Y:S02]  /*7a00*/  LOP3.LUT R73, R73, R2, RZ, 0x3c, !PT ;  /* 0x0000000249497212 */ /* 0x000fe400078e3cff */
[----:B------:R-:W-:Y:S02]  /*7a10*/  @P2 R2UR UR36, R71 ;  /* 0x00000000472422ca */ /* 0x000fe400000e0000 */
[----:B------:R-:W-:Y:S02]  /*7a20*/  SEL R78, R78, RZ, P0 ;  /* 0x000000ff4e4e7207 */ /* 0x000fe40000000000 */
[----:B------:R-:W-:Y:S01]  /*7a30*/  SEL R30, R0, RZ, P1 ;  /* 0x000000ff001e7207 */ /* 0x000fe20000800000 */
[----:B------:R-:W-:Y:S10]  /*7a40*/  @P2 BRA `(.L_x_132) ;  /* 0xffffffdc00c82947 */ /* 0x000ff4000383ffff */
[----:B------:R-:W-:-:S09]  /*7a50*/  UISETP.NE.AND UP0, UPT, UR53, URZ, UPT ;  /* 0x000000ff3500728c */ /* 0x000fd2000bf05270 */
[----:B------:R-:W-:Y:S05]  /*7a60*/  BRA.U !UP0, `(.L_x_133) ;  /* 0x0000000108487547 */ /* 0x000fea000b800000 */
[----:B------:R-:W2:Y:S02]  /*7a70*/  LDCU.64 UR4, c[0x0][0x890] ;  /* 0x00011200ff0477ac */ /* 0x000ea40008000a00 */
[----:B--2---:R-:W-:-:S04]  /*7a80*/  UISETP.NE.U32.AND UP0, UPT, UR4, URZ, UPT ;  /* 0x000000ff0400728c */ /* 0x004fc8000bf05070 */
[----:B------:R-:W-:-:S09]  /*7a90*/  UISETP.NE.AND.EX UP0, UPT, UR5, URZ, UPT, UP0 ;  /* 0x000000ff0500728c */ /* 0x000fd2000bf05300 */
[----:B------:R-:W-:Y:S05]  /*7aa0*/  BRA.U UP0, `(.L_x_134) ;  /* 0x00000001000c7547 */ /* 0x000fea000b800000 */
[----:B------:R-:W-:-:S13]  /*7ab0*/  FSETP.NEU.AND P0, PT, R35, RZ, PT ;  /* 0x000000ff2300720b */ /* 0x000fda0003f0d000 */
[----:B------:R-:W-:Y:S05]  /*7ac0*/  @!P0 EXIT ;  /* 0x000000000000894d */ /* 0x000fea0003800000 */
[----:B------:R-:W-:Y:S05]  /*7ad0*/  BRA `(.L_x_133) ;  /* 0x00000000002c7947 */ /* 0x000fea0003800000 */
.L_x_134:
[----:B------:R-:W-:Y:S01]  /*7ae0*/  ISETP.NE.AND P0, PT, R77, RZ, PT ;  /* 0x000000ff4d00720c */ /* 0x000fe20003f05270 */
[----:B------:R-:W-:-:S12]  /*7af0*/  BSSY.RECONVERGENT B0, `(.L_x_133) ;  /* 0x0000009000007945 */ /* 0x000fd80003800200 */
[----:B------:R-:W-:Y:S05]  /*7b00*/  @P0 BRA `(.L_x_135) ;  /* 0x0000000000140947 */ /* 0x000fea0003800000 */
[----:B------:R-:W2:Y:S02]  /*7b10*/  LDCU.64 UR4, c[0x0][0x888] ;  /* 0x00011100ff0477ac */ /* 0x000ea40008000a00 */
[----:B--2---:R-:W-:-:S04]  /*7b20*/  ISETP.NE.U32.AND P0, PT, RZ, UR4, PT ;  /* 0x00000004ff007c0c */ /* 0x004fc8000bf05070 */
[----:B------:R-:W-:-:S13]  /*7b30*/  ISETP.NE.AND.EX P0, PT, RZ, UR5, PT, P0 ;  /* 0x00000005ff007c0c */ /* 0x000fda000bf05300 */
[----:B------:R-:W-:Y:S05]  /*7b40*/  @!P0 EXIT ;  /* 0x000000000000894d */ /* 0x000fea0003800000 */
[----:B------:R-:W-:Y:S05]  /*7b50*/  BRA `(.L_x_136) ;  /* 0x0000000000087947 */ /* 0x000fea0003800000 */
.L_x_135:
[----:B------:R-:W-:-:S13]  /*7b60*/  FSETP.NEU.AND P0, PT, R35, RZ, PT ;  /* 0x000000ff2300720b */ /* 0x000fda0003f0d000 */
[----:B------:R-:W-:Y:S05]  /*7b70*/  @!P0 EXIT ;  /* 0x000000000000894d */ /* 0x000fea0003800000 */
.L_x_136:
[----:B------:R-:W-:Y:S05]  /*7b80*/  BSYNC.RECONVERGENT B0 ;  /* 0x0000000000007941 */ /* 0x000fea0003800200 */
.L_x_133:
[----:B------:R-:W-:Y:S01]  /*7b90*/  ULEA UR4, UR49, UR48, 0x3 ;  /* 0x0000003031047291 */ /* 0x000fe2000f8e18ff */
[----:B------:R-:W-:-:S04]  /*7ba0*/  DEPBAR.LE SB0, 0x0 ;  /* 0x000080000000791a */ /* 0x000fc80000000000 */
[----:B------:R-:W-:-:S04]  /*7bb0*/  UIADD3 UR4, UPT, UPT, UR4, 0x98, URZ ;  /* 0x0000009804047890 */ /* 0x000fc8000fffe0ff */
[----:B------:R-:W-:-:S09]  /*7bc0*/  UPRMT UR4, UR37, 0x654, UR4 ;  /* 0x0000065425047896 */ /* 0x000fd20008000004 */
[----:B------:R-:W-:Y:S01]  /*7bd0*/  SYNCS.ARRIVE.TRANS64.RED.A1T0 RZ, [UR4], RZ ;  /* 0x000000ffffff79a7 */ /* 0x000fe20008100404 */
[----:B------:R-:W-:Y:S05]  /*7be0*/  EXIT ;  /* 0x000000000000794d */ /* 0x000fea0003800000 */
.L_x_24:
[----:B--2---:R2:W4:Y:S02]  /*7bf0*/  SYNCS.PHASECHK.TRANS64.TRYWAIT P0, [R3+URZ+0x130], R2 ;  /* 0x00013002030075a7 */ /* 0x00452400080011ff */
[----:B----4-:R-:W-:Y:S05]  /*7c00*/  @!P0 NANOSLEEP.SYNCS 0x989680 ;  /* 0x009896800000895d */ /* 0x010fea0003900000 */
[----:B------:R-:W4:Y:S02]  /*7c10*/  @!P0 SYNCS.PHASECHK.TRANS64 P0, [R3+URZ+0x130], R2 ;  /* 0x00013002030085a7 */ /* 0x000f2400080010ff */
[----:B----4-:R-:W-:Y:S05]  /*7c20*/  @!P0 BRA `(.L_x_24) ;  /* 0xfffffffc00f08947 */ /* 0x010fea000383ffff */
[----:B------:R-:W-:Y:S05]  /*7c30*/  BRA `(.L_x_137) ;  /* 0xffffff9c00107947 */ /* 0x000fea000383ffff */
.L_x_27:
[----:B-1----:R-:W-:-:S07]  /*7c40*/  MOV R2, UR33 ;  /* 0x0000002100027c02 */ /* 0x002fce0008000f00 */
.L_x_138:
[----:B-1----:R1:W2:Y:S02]  /*7c50*/  SYNCS.PHASECHK.TRANS64.TRYWAIT P0, [R2+URZ+0x40], R5 ;  /* 0x00004005020075a7 */ /* 0x0022a400080011ff */
[----:B--2---:R-:W-:Y:S05]  /*7c60*/  @!P0 NANOSLEEP.SYNCS 0x989680 ;  /* 0x009896800000895d */ /* 0x004fea0003900000 */
[----:B------:R-:W2:Y:S02]  /*7c70*/  @!P0 SYNCS.PHASECHK.TRANS64 P0, [R2+URZ+0x40], R5 ;  /* 0x00004005020085a7 */ /* 0x000ea400080010ff */
[----:B--2---:R-:W-:Y:S05]  /*7c80*/  @!P0 BRA `(.L_x_138) ;  /* 0xfffffffc00f08947 */ /* 0x004fea000383ffff */
[----:B------:R-:W-:Y:S05]  /*7c90*/  BRA `(.L_x_26) ;  /* 0xffffff9c00787947 */ /* 0x000fea000383ffff */
.L_x_34:
[----:B-1----:R-:W-:-:S07]  /*7ca0*/  MOV R2, UR33 ;  /* 0x0000002100027c02 */ /* 0x002fce0008000f00 */
.L_x_139:
[----:B-1----:R1:W2:Y:S02]  /*7cb0*/  SYNCS.PHASECHK.TRANS64.TRYWAIT P0, [R2+URZ+0x40], R5 ;  /* 0x00004005020075a7 */ /* 0x0022a400080011ff */
[----:B--2---:R-:W-:Y:S05]  /*7cc0*/  @!P0 NANOSLEEP.SYNCS 0x989680 ;  /* 0x009896800000895d */ /* 0x004fea0003900000 */
[----:B------:R-:W2:Y:S02]  /*7cd0*/  @!P0 SYNCS.PHASECHK.TRANS64 P0, [R2+URZ+0x40], R5 ;  /* 0x00004005020085a7 */ /* 0x000ea400080010ff */
[----:B--2---:R-:W-:Y:S05]  /*7ce0*/  @!P0 BRA `(.L_x_139) ;  /* 0xfffffffc00f08947 */ /* 0x004fea000383ffff */
[----:B------:R-:W-:Y:S05]  /*7cf0*/  BRA `(.L_x_33) ;  /* 0xffffffa000647947 */ /* 0x000fea000383ffff */
.L_x_39:
[----:B-1----:R1:W2:Y:S02]  /*7d00*/  SYNCS.PHASECHK.TRANS64.TRYWAIT P0, [R2+URZ+0xc0], R3 ;  /* 0x0000c003020075a7 */ /* 0x0022a400080011ff */
[----:B--2---:R-:W-:Y:S05]  /*7d10*/  @!P0 NANOSLEEP.SYNCS 0x989680 ;  /* 0x009896800000895d */ /* 0x004fea0003900000 */
[----:B------:R-:W2:Y:S02]  /*7d20*/  @!P0 SYNCS.PHASECHK.TRANS64 P0, [R2+URZ+0xc0], R3 ;  /* 0x0000c003020085a7 */ /* 0x000ea400080010ff */
[----:B--2---:R-:W-:Y:S05]  /*7d30*/  @!P0 BRA `(.L_x_39) ;  /* 0xfffffffc00f08947 */ /* 0x004fea000383ffff */
[----:B------:R-:W-:Y:S05]  /*7d40*/  BRA `(.L_x_140) ;  /* 0xffffffa400307947 */ /* 0x000fea000383ffff */
.L_x_43:
[----:B---3--:R-:W-:-:S07]  /*7d50*/  MOV R0, UR5 ;  /* 0x0000000500007c02 */ /* 0x008fce0008000f00 */
.L_x_141:
[----:B-1----:R1:W2:Y:S02]  /*7d60*/  SYNCS.PHASECHK.TRANS64.TRYWAIT P0, [R0+URZ], R3 ;  /* 0x00000003000075a7 */ /* 0x0022a400080011ff */
[----:B--2---:R-:W-:Y:S05]  /*7d70*/  @!P0 NANOSLEEP.SYNCS 0x989680 ;  /* 0x009896800000895d */ /* 0x004fea0003900000 */
[----:B------:R-:W2:Y:S02]  /*7d80*/  @!P0 SYNCS.PHASECHK.TRANS64 P0, [R0+URZ], R3 ;  /* 0x00000003000085a7 */ /* 0x000ea400080010ff */
[----:B--2---:R-:W-:Y:S05]  /*7d90*/  @!P0 BRA `(.L_x_141) ;  /* 0xfffffffc00f08947 */ /* 0x004fea000383ffff */
[----:B------:R-:W-:Y:S05]  /*7da0*/  BRA `(.L_x_142) ;  /* 0xffffffa800a07947 */ /* 0x000fea000383ffff */
.L_x_44:
[----:B---3--:R-:W-:-:S07]  /*7db0*/  MOV R0, UR5 ;  /* 0x0000000500007c02 */ /* 0x008fce0008000f00 */
.L_x_143:
[----:B-1----:R1:W2:Y:S02]  /*7dc0*/  SYNCS.PHASECHK.TRANS64.TRYWAIT P0, [R0+URZ], R3 ;  /* 0x00000003000075a7 */ /* 0x0022a400080011ff */
[----:B--2---:R-:W-:Y:S05]  /*7dd0*/  @!P0 NANOSLEEP.SYNCS 0x989680 ;  /* 0x009896800000895d */ /* 0x004fea0003900000 */
[----:B------:R-:W2:Y:S02]  /*7de0*/  @!P0 SYNCS.PHASECHK.TRANS64 P0, [R0+URZ], R3 ;  /* 0x00000003000085a7 */ /* 0x000ea400080010ff */
[----:B--2---:R-:W-:Y:S05]  /*7df0*/  @!P0 BRA `(.L_x_143) ;  /* 0xfffffffc00f08947 */ /* 0x004fea000383ffff */
[----:B------:R-:W-:Y:S05]  /*7e00*/  BRA `(.L_x_144) ;  /* 0xffffffa800ac7947 */ /* 0x000fea000383ffff */
.L_x_45:
[----:B---3--:R-:W-:-:S07]  /*7e10*/  MOV R0, UR5 ;  /* 0x0000000500007c02 */ /* 0x008fce0008000f00 */
.L_x_145:
[----:B-1----:R1:W2:Y:S02]  /*7e20*/  SYNCS.PHASECHK.TRANS64.TRYWAIT P0, [R0+URZ], R3 ;  /* 0x00000003000075a7 */ /* 0x0022a400080011ff */
[----:B--2---:R-:W-:Y:S05]  /*7e30*/  @!P0 NANOSLEEP.SYNCS 0x989680 ;  /* 0x009896800000895d */ /* 0x004fea0003900000 */
[----:B------:R-:W2:Y:S02]  /*7e40*/  @!P0 SYNCS.PHASECHK.TRANS64 P0, [R0+URZ], R3 ;  /* 0x00000003000085a7 */ /* 0x000ea400080010ff */
[----:B--2---:R-:W-:Y:S05]  /*7e50*/  @!P0 BRA `(.L_x_145) ;  /* 0xfffffffc00f08947 */ /* 0x004fea000383ffff */
[----:B------:R-:W-:Y:S05]  /*7e60*/  BRA `(.L_x_146) ;  /* 0xffffffa800b87947 */ /* 0x000fea000383ffff */
.L_x_46:
[----:B---3--:R-:W-:-:S07]  /*7e70*/  MOV R0, UR5 ;  /* 0x0000000500007c02 */ /* 0x008fce0008000f00 */
.L_x_147:
[----:B-1----:R1:W2:Y:S02]  /*7e80*/  SYNCS.PHASECHK.TRANS64.TRYWAIT P0, [R0+URZ], R3 ;  /* 0x00000003000075a7 */ /* 0x0022a400080011ff */
[----:B--2---:R-:W-:Y:S05]  /*7e90*/  @!P0 NANOSLEEP.SYNCS 0x989680 ;  /* 0x009896800000895d */ /* 0x004fea0003900000 */
[----:B------:R-:W2:Y:S02]  /*7ea0*/  @!P0 SYNCS.PHASECHK.TRANS64 P0, [R0+URZ], R3 ;  /* 0x00000003000085a7 */ /* 0x000ea400080010ff */
[----:B--2---:R-:W-:Y:S05]  /*7eb0*/  @!P0 BRA `(.L_x_147) ;  /* 0xfffffffc00f08947 */ /* 0x004fea000383ffff */
[----:B------:R-:W-:Y:S05]  /*7ec0*/  BRA `(.L_x_148) ;  /* 0xffffffa800c47947 */ /* 0x000fea000383ffff */
.L_x_47:
[----:B---3--:R-:W-:-:S07]  /*7ed0*/  MOV R0, UR5 ;  /* 0x0000000500007c02 */ /* 0x008fce0008000f00 */
.L_x_149:
[----:B-1----:R1:W2:Y:S02]  /*7ee0*/  SYNCS.PHASECHK.TRANS64.TRYWAIT P0, [R0+URZ], R3 ;  /* 0x00000003000075a7 */ /* 0x0022a400080011ff */
[----:B--2---:R-:W-:Y:S05]  /*7ef0*/  @!P0 NANOSLEEP.SYNCS 0x989680 ;  /* 0x009896800000895d */ /* 0x004fea0003900000 */
[----:B------:R-:W2:Y:S02]  /*7f00*/  @!P0 SYNCS.PHASECHK.TRANS64 P0, [R0+URZ], R3 ;  /* 0x00000003000085a7 */ /* 0x000ea400080010ff */
[----:B--2---:R-:W-:Y:S05]  /*7f10*/  @!P0 BRA `(.L_x_149) ;  /* 0xfffffffc00f08947 */ /* 0x004fea000383ffff */
[----:B------:R-:W-:Y:S05]  /*7f20*/  BRA `(.L_x_150) ;  /* 0xffffffa800d07947 */ /* 0x000fea000383ffff */
.L_x_48:
[----:B---3--:R-:W-:-:S07]  /*7f30*/  MOV R0, UR5 ;  /* 0x0000000500007c02 */ /* 0x008fce0008000f00 */
.L_x_151:
[----:B-1----:R1:W2:Y:S02]  /*7f40*/  SYNCS.PHASECHK.TRANS64.TRYWAIT P0, [R0+URZ], R3 ;  /* 0x00000003000075a7 */ /* 0x0022a400080011ff */
[----:B--2---:R-:W-:Y:S05]  /*7f50*/  @!P0 NANOSLEEP.SYNCS 0x989680 ;  /* 0x009896800000895d */ /* 0x004fea0003900000 */
[----:B------:R-:W2:Y:S02]  /*7f60*/  @!P0 SYNCS.PHASECHK.TRANS64 P0, [R0+URZ], R3 ;  /* 0x00000003000085a7 */ /* 0x000ea400080010ff */
[----:B--2---:R-:W-:Y:S05]  /*7f70*/  @!P0 BRA `(.L_x_151) ;  /* 0xfffffffc00f08947 */ /* 0x004fea000383ffff */
[----:B------:R-:W-:Y:S05]  /*7f80*/  BRA `(.L_x_152) ;  /* 0xffffffa800dc7947 */ /* 0x000fea000383ffff */
.L_x_49:
[----:B---3--:R-:W-:-:S07]  /*7f90*/  MOV R0, UR5 ;  /* 0x0000000500007c02 */ /* 0x008fce0008000f00 */
.L_x_153:
[----:B-1----:R1:W2:Y:S02]  /*7fa0*/  SYNCS.PHASECHK.TRANS64.TRYWAIT P0, [R0+URZ], R3 ;  /* 0x00000003000075a7 */ /* 0x0022a400080011ff */
[----:B--2---:R-:W-:Y:S05]  /*7fb0*/  @!P0 NANOSLEEP.SYNCS 0x989680 ;  /* 0x009896800000895d */ /* 0x004fea0003900000 */
[----:B------:R-:W2:Y:S02]  /*7fc0*/  @!P0 SYNCS.PHASECHK.TRANS64 P0, [R0+URZ], R3 ;  /* 0x00000003000085a7 */ /* 0x000ea400080010ff */
[----:B--2---:R-:W-:Y:S05]  /*7fd0*/  @!P0 BRA `(.L_x_153) ;  /* 0xfffffffc00f08947 */ /* 0x004fea000383ffff */
[----:B------:R-:W-:Y:S05]  /*7fe0*/  BRA `(.L_x_154) ;  /* 0xffffffa800e87947 */ /* 0x000fea000383ffff */
.L_x_52:
[----:B-1----:R1:W2:Y:S02]  /*7ff0*/  SYNCS.PHASECHK.TRANS64.TRYWAIT P0, [R0+URZ+0x120], R5 ;  /* 0x00012005000075a7 */ /* 0x0022a400080011ff */
[----:B--2---:R-:W-:Y:S05]  /*8000*/  @!P0 NANOSLEEP.SYNCS 0x989680 ;  /* 0x009896800000895d */ /* 0x004fea0003900000 */
[----:B------:R-:W2:Y:S02]  /*8010*/  @!P0 SYNCS.PHASECHK.TRANS64 P0, [R0+URZ+0x120], R5 ;  /* 0x00012005000085a7 */ /* 0x000ea400080010ff */
[----:B--2---:R-:W-:Y:S05]  /*8020*/  @!P0 BRA `(.L_x_52) ;  /* 0xfffffffc00f08947 */ /* 0x004fea000383ffff */
[----:B------:R-:W-:Y:S05]  /*8030*/  BRA `(.L_x_155) ;  /* 0xffffffac00487947 */ /* 0x000fea000383ffff */
.L_x_53:
[----:B------:R-:W-:-:S07]  /*8040*/  MOV R0, UR5 ;  /* 0x0000000500007c02 */ /* 0x000fce0008000f00 */
.L_x_156:
[----:B-1----:R1:W2:Y:S02]  /*8050*/  SYNCS.PHASECHK.TRANS64.TRYWAIT P0, [R0+URZ+0xd0], R7 ;  /* 0x0000d007000075a7 */ /* 0x0022a400080011ff */
[----:B--2---:R-:W-:Y:S05]  /*8060*/  @!P0 NANOSLEEP.SYNCS 0x989680 ;  /* 0x009896800000895d */ /* 0x004fea0003900000 */
[----:B------:R-:W2:Y:S02]  /*8070*/  @!P0 SYNCS.PHASECHK.TRANS64 P0, [R0+URZ+0xd0], R7 ;  /* 0x0000d007000085a7 */ /* 0x000ea400080010ff */
[----:B--2---:R-:W-:Y:S05]  /*8080*/  @!P0 BRA `(.L_x_156) ;  /* 0xfffffffc00f08947 */ /* 0x004fea000383ffff */
[----:B------:R-:W-:Y:S05]  /*8090*/  BRA `(.L_x_157) ;  /* 0xffffffac00587947 */ /* 0x000fea000383ffff */
.L_x_54:
[----:B-1----:R1:W2:Y:S02]  /*80a0*/  SYNCS.PHASECHK.TRANS64.TRYWAIT P1, [R0+URZ+0xc0], R5 ;  /* 0x0000c005000075a7 */ /* 0x0022a400080211ff */
[----:B--2---:R-:W-:Y:S05]  /*80b0*/  @!P1 NANOSLEEP.SYNCS 0x989680 ;  /* 0x009896800000995d */ /* 0x004fea0003900000 */
[----:B------:R-:W2:Y:S02]  /*80c0*/  @!P1 SYNCS.PHASECHK.TRANS64 P1, [R0+URZ+0xc0], R5 ;  /* 0x0000c005000095a7 */ /* 0x000ea400080210ff */
[----:B--2---:R-:W-:Y:S05]  /*80d0*/  @!P1 BRA `(.L_x_54) ;  /* 0xfffffffc00f09947 */ /* 0x004fea000383ffff */
[----:B------:R-:W-:Y:S05]  /*80e0*/  BRA `(.L_x_158) ;  /* 0xffffffac00887947 */ /* 0x000fea000383ffff */
.L_x_57:
[----:B------:R-:W-:-:S07]  /*80f0*/  MOV R0, UR5 ;  /* 0x0000000500007c02 */ /* 0x000fce0008000f00 */
.L_x_159:
[----:B-1----:R1:W2:Y:S02]  /*8100*/  SYNCS.PHASECHK.TRANS64.TRYWAIT P0, [R0+URZ+0xd0], R3 ;  /* 0x0000d003000075a7 */ /* 0x0022a400080011ff */
[----:B--2---:R-:W-:Y:S05]  /*8110*/  @!P0 NANOSLEEP.SYNCS 0x989680 ;  /* 0x009896800000895d */ /* 0x004fea0003900000 */
[----:B------:R-:W2:Y:S02]  /*8120*/  @!P0 SYNCS.PHASECHK.TRANS64 P0, [R0+URZ+0xd0], R3 ;  /* 0x0000d003000085a7 */ /* 0x000ea400080010ff */
[----:B--2---:R-:W-:Y:S05]  /*8130*/  @!P0 BRA `(.L_x_159) ;  /* 0xfffffffc00f08947 */ /* 0x004fea000383ffff */
[----:B------:R-:W-:Y:S05]  /*8140*/  BRA `(.L_x_56) ;  /* 0xffffffac00dc7947 */ /* 0x000fea000383ffff */
.L_x_66:
[----:B-1----:R-:W-:-:S04]  /*8150*/  MOV R4, UR6 ;  /* 0x0000000600047c02 */ /* 0x002fc80008000f00 */
[----:B------:R1:W2:Y:S03]  /*8160*/  SYNCS.PHASECHK.TRANS64.TRYWAIT P0, [R4+URZ+0x8], R5 ;  /* 0x00000805040075a7 */ /* 0x0002a600080011ff */
[----:B--2---:R-:W-:Y:S05]  /*8170*/  @!P0 NANOSLEEP.SYNCS 0x989680 ;  /* 0x009896800000895d */ /* 0x004fea0003900000 */
[----:B------:R-:W2:Y:S02]  /*8180*/  @!P0 SYNCS.PHASECHK.TRANS64 P0, [R4+URZ+0x8], R5 ;  /* 0x00000805040085a7 */ /* 0x000ea400080010ff */
[----:B--2---:R-:W-:Y:S05]  /*8190*/  @!P0 BRA `(.L_x_66) ;  /* 0xfffffffc00ec8947 */ /* 0x004fea000383ffff */
[----:B------:R-:W-:Y:S05]  /*81a0*/  BRA `(.L_x_65) ;  /* 0xffffffb000907947 */ /* 0x000fea000383ffff */
.L_x_68:
[----:B------:R-:W-:Y:S01]  /*81b0*/  BSSY B0, `(.L_x_160) ;  /* 0x0000006000007945 */ /* 0x000fe20003800000 */
[----:B------:R-:W-:-:S07]  /*81c0*/  MOV R15, 0xffffffff ;  /* 0xffffffff000f7802 */ /* 0x000fce0000000f00 */
[----:B-1---5:R-:W-:Y:S05]  /*81d0*/  WARPSYNC.COLLECTIVE R15, `(.L_x_161) ;  /* 0x000000000f0c7348 */ /* 0x022fea0003c00000 */
[----:B------:R-:W-:Y:S02]  /*81e0*/  ELECT P6, UR79, PT ;  /* 0x00000000004f782f */ /* 0x000fe400038c0000 */
[----:B------:R-:W-:Y:S01]  /*81f0*/  MOV R14, UR79 ;  /* 0x0000004f000e7c02 */ /* 0x000fe20008000f00 */
[----:B-1---5:R-:W-:Y:S10]  /*8200*/  ENDCOLLECTIVE ;  /* 0x000000000000791b */ /* 0x022ff40003800000 */
.L_x_161:
[----:B------:R-:W-:Y:S05]  /*8210*/  BSYNC B0 ;  /* 0x0000000000007941 */ /* 0x000fea0003800000 */
.L_x_160:
[----:B------:R-:W-:Y:S05]  /*8220*/  BRA `(.L_x_162) ;  /* 0xffffffb000c07947 */ /* 0x000fea000383ffff */
.L_x_70:
[----:B-1----:R-:W-:-:S04]  /*8230*/  MOV R2, UR6 ;  /* 0x0000000600027c02 */ /* 0x002fc80008000f00 */
[----:B------:R1:W2:Y:S03]  /*8240*/  SYNCS.PHASECHK.TRANS64.TRYWAIT P0, [R2+URZ+0x8], R3 ;  /* 0x00000803020075a7 */ /* 0x0002a600080011ff */
[----:B--2---:R-:W-:Y:S05]  /*8250*/  @!P0 NANOSLEEP.SYNCS 0x989680 ;  /* 0x009896800000895d */ /* 0x004fea0003900000 */
[----:B------:R-:W2:Y:S02]  /*8260*/  @!P0 SYNCS.PHASECHK.TRANS64 P0, [R2+URZ+0x8], R3 ;  /* 0x00000803020085a7 */ /* 0x000ea400080010ff */
[----:B--2---:R-:W-:Y:S05]  /*8270*/  @!P0 BRA `(.L_x_70) ;  /* 0xfffffffc00ec8947 */ /* 0x004fea000383ffff */
[----:B------:R-:W-:Y:S05]  /*8280*/  BRA `(.L_x_69) ;  /* 0xffffffb000c47947 */ /* 0x000fea000383ffff */
.L_x_71:
[----:B-1----:R1:W2:Y:S02]  /*8290*/  SYNCS.PHASECHK.TRANS64.TRYWAIT P0, [R0+URZ+0xc0], R5 ;  /* 0x0000c005000075a7 */ /* 0x0022a400080011ff */
[----:B--2---:R-:W-:Y:S05]  /*82a0*/  @!P0 NANOSLEEP.SYNCS 0x989680 ;  /* 0x009896800000895d */ /* 0x004fea0003900000 */
[----:B------:R-:W2:Y:S02]  /*82b0*/  @!P0 SYNCS.PHASECHK.TRANS64 P0, [R0+URZ+0xc0], R5 ;  /* 0x0000c005000085a7 */ /* 0x000ea400080010ff */
[----:B--2---:R-:W-:Y:S05]  /*82c0*/  @!P0 BRA `(.L_x_71) ;  /* 0xfffffffc00f08947 */ /* 0x004fea000383ffff */
[----:B------:R-:W-:Y:S05]  /*82d0*/  BRA `(.L_x_163) ;  /* 0xffffffb400d07947 */ /* 0x000fea000383ffff */
.L_x_73:
[----:B------:R-:W-:-:S07]  /*82e0*/  MOV R0, UR8 ;  /* 0x0000000800007c02 */ /* 0x000fce0008000f00 */
.L_x_164:
[----:B-1----:R1:W2:Y:S02]  /*82f0*/  SYNCS.PHASECHK.TRANS64.TRYWAIT P0, [R0+URZ+0x100], R5 ;  /* 0x00010005000075a7 */ /* 0x0022a400080011ff */
[----:B--2---:R-:W-:Y:S05]  /*8300*/  @!P0 NANOSLEEP.SYNCS 0x989680 ;  /* 0x009896800000895d */ /* 0x004fea0003900000 */
[----:B------:R-:W2:Y:S02]  /*8310*/  @!P0 SYNCS.PHASECHK.TRANS64 P0, [R0+URZ+0x100], R5 ;  /* 0x00010005000085a7 */ /* 0x000ea400080010ff */
[----:B--2---:R-:W-:Y:S05]  /*8320*/  @!P0 BRA `(.L_x_164) ;  /* 0xfffffffc00f08947 */ /* 0x004fea000383ffff */
[----:B------:R-:W-:Y:S05]  /*8330*/  BRA `(.L_x_165) ;  /* 0xffffffb8001c7947 */ /* 0x000fea000383ffff */
.L_x_76:
[----:B------:R-:W-:Y:S07]  /*8340*/  MOV R0, UR14 ;  /* 0x0000000e00007c02 */ /* 0x000fee0008000f00 */
.L_x_166:
[----:B-1----:R1:W2:Y:S02]  /*8350*/  SYNCS.PHASECHK.TRANS64.TRYWAIT P0, [R0+URZ], R5 ;  /* 0x00000005000075a7 */ /* 0x0022a400080011ff */
[----:B--2---:R-:W-:Y:S05]  /*8360*/  @!P0 NANOSLEEP.SYNCS 0x989680 ;  /* 0x009896800000895d */ /* 0x004fea0003900000 */
[----:B------:R-:W2:Y:S02]  /*8370*/  @!P0 SYNCS.PHASECHK.TRANS64 P0, [R0+URZ], R5 ;  /* 0x00000005000085a7 */ /* 0x000ea400080010ff */
[----:B--2---:R-:W-:Y:S05]  /*8380*/  @!P0 BRA `(.L_x_166) ;  /* 0xfffffffc00f08947 */ /* 0x004fea000383ffff */
[----:B------:R-:W-:Y:S05]  /*8390*/  BRA `(.L_x_75) ;  /* 0xffffffb800307947 */ /* 0x000fea000383ffff */
.L_x_80:
[----:B-1----:R-:W-:-:S07]  /*83a0*/  MOV R0, UR8 ;  /* 0x0000000800007c02 */ /* 0x002fce0008000f00 */
.L_x_167:
[----:B-1----:R1:W2:Y:S02]  /*83b0*/  SYNCS.PHASECHK.TRANS64.TRYWAIT P0, [R0+URZ], R3 ;  /* 0x00000003000075a7 */ /* 0x0022a400080011ff */
[----:B--2---:R-:W-:Y:S05]  /*83c0*/  @!P0 NANOSLEEP.SYNCS 0x989680 ;  /* 0x009896800000895d */ /* 0x004fea0003900000 */
[----:B------:R-:W2:Y:S02]  /*83d0*/  @!P0 SYNCS.PHASECHK.TRANS64 P0, [R0+URZ], R3 ;  /* 0x00000003000085a7 */ /* 0x000ea400080010ff */
[----:B--2---:R-:W-:Y:S05]  /*83e0*/  @!P0 BRA `(.L_x_167) ;  /* 0xfffffffc00f08947 */ /* 0x004fea000383ffff */
[----:B------:R-:W-:Y:S05]  /*83f0*/  BRA `(.L_x_168) ;  /* 0xffffffbc00747947 */ /* 0x000fea000383ffff */
.L_x_81:
[----:B------:R-:W-:-:S07]  /*8400*/  MOV R0, UR8 ;  /* 0x0000000800007c02 */ /* 0x000fce0008000f00 */
.L_x_169:
[----:B-1----:R1:W2:Y:S02]  /*8410*/  SYNCS.PHASECHK.TRANS64.TRYWAIT P0, [R0+URZ], R3 ;  /* 0x00000003000075a7 */ /* 0x0022a400080011ff */
[----:B--2---:R-:W-:Y:S05]  /*8420*/  @!P0 NANOSLEEP.SYNCS 0x989680 ;  /* 0x009896800000895d */ /* 0x004fea0003900000 */
[----:B------:R-:W2:Y:S02]  /*8430*/  @!P0 SYNCS.PHASECHK.TRANS64 P0, [R0+URZ], R3 ;  /* 0x00000003000085a7 */ /* 0x000ea400080010ff */
[----:B--2---:R-:W-:Y:S05]  /*8440*/  @!P0 BRA `(.L_x_169) ;  /* 0xfffffffc00f08947 */ /* 0x004fea000383ffff */
[----:B------:R-:W-:Y:S05]  /*8450*/  BRA `(.L_x_170) ;  /* 0xffffffbc00807947 */ /* 0x000fea000383ffff */
.L_x_82:
[----:B------:R-:W-:-:S07]  /*8460*/  MOV R0, UR8 ;  /* 0x0000000800007c02 */ /* 0x000fce0008000f00 */
.L_x_171:
[----:B-1----:R1:W2:Y:S02]  /*8470*/  SYNCS.PHASECHK.TRANS64.TRYWAIT P0, [R0+URZ], R3 ;  /* 0x00000003000075a7 */ /* 0x0022a400080011ff */
[----:B--2---:R-:W-:Y:S05]  /*8480*/  @!P0 NANOSLEEP.SYNCS 0x989680 ;  /* 0x009896800000895d */ /* 0x004fea0003900000 */
[----:B------:R-:W2:Y:S02]  /*8490*/  @!P0 SYNCS.PHASECHK.TRANS64 P0, [R0+URZ], R3 ;  /* 0x00000003000085a7 */ /* 0x000ea400080010ff */
[----:B--2---:R-:W-:Y:S05]  /*84a0*/  @!P0 BRA `(.L_x_171) ;  /* 0xfffffffc00f08947 */ /* 0x004fea000383ffff */
[----:B------:R-:W-:Y:S05]  /*84b0*/  BRA `(.L_x_172) ;  /* 0xffffffbc008c7947 */ /* 0x000fea000383ffff */
.L_x_85:
[----:B------:R-:W-:-:S07]  /*84c0*/  MOV R0, UR7 ;  /* 0x0000000700007c02 */ /* 0x000fce0008000f00 */
.L_x_173:
[----:B-1----:R1:W2:Y:S02]  /*84d0*/  SYNCS.PHASECHK.TRANS64.TRYWAIT P1, [R0+URZ+0x140], R3 ;  /* 0x00014003000075a7 */ /* 0x0022a400080211ff */
[----:B--2---:R-:W-:Y:S05]  /*84e0*/  @!P1 NANOSLEEP.SYNCS 0x989680 ;  /* 0x009896800000995d */ /* 0x004fea0003900000 */
[----:B------:R-:W2:Y:S02]  /*84f0*/  @!P1 SYNCS.PHASECHK.TRANS64 P1, [R0+URZ+0x140], R3 ;  /* 0x00014003000095a7 */ /* 0x000ea400080210ff */
[----:B--2---:R-:W-:Y:S05]  /*8500*/  @!P1 BRA `(.L_x_173) ;  /* 0xfffffffc00f09947 */ /* 0x004fea000383ffff */
[----:B------:R-:W-:Y:S05]  /*8510*/  BRA `(.L_x_174) ;  /* 0xffffffbc00d87947 */ /* 0x000fea000383ffff */
.L_x_90:
[----:B--2---:R2:W4:Y:S02]  /*8520*/  SYNCS.PHASECHK.TRANS64.TRYWAIT P0, [R0+URZ+0xc0], R3 ;  /* 0x0000c003000075a7 */ /* 0x00452400080011ff */
[----:B----4-:R-:W-:Y:S05]  /*8530*/  @!P0 NANOSLEEP.SYNCS 0x989680 ;  /* 0x009896800000895d */ /* 0x010fea0003900000 */
[----:B------:R-:W4:Y:S02]  /*8540*/  @!P0 SYNCS.PHASECHK.TRANS64 P0, [R0+URZ+0xc0], R3 ;  /* 0x0000c003000085a7 */ /* 0x000f2400080010ff */
[----:B----4-:R-:W-:Y:S05]  /*8550*/  @!P0 BRA `(.L_x_90) ;  /* 0xfffffffc00f08947 */ /* 0x010fea000383ffff */
[----:B------:R-:W-:Y:S05]  /*8560*/  BRA `(.L_x_175) ;  /* 0xffffffc000dc7947 */ /* 0x000fea000383ffff */
.L_x_93:
[----:B------:R-:W-:Y:S07]  /*8570*/  MOV R0, UR6 ;  /* 0x0000000600007c02 */ /* 0x000fee0008000f00 */
.L_x_176:
[----:B--2---:R2:W4:Y:S02]  /*8580*/  SYNCS.PHASECHK.TRANS64.TRYWAIT P0, [R0+URZ+0xb8], R3 ;  /* 0x0000b803000075a7 */ /* 0x00452400080011ff */
[----:B----4-:R-:W-:Y:S05]  /*8590*/  @!P0 NANOSLEEP.SYNCS 0x989680 ;  /* 0x009896800000895d */ /* 0x010fea0003900000 */
[----:B------:R-:W4:Y:S02]  /*85a0*/  @!P0 SYNCS.PHASECHK.TRANS64 P0, [R0+URZ+0xb8], R3 ;  /* 0x0000b803000085a7 */ /* 0x000f2400080010ff */
[----:B----4-:R-:W-:Y:S05]  /*85b0*/  @!P0 BRA `(.L_x_176) ;  /* 0xfffffffc00f08947 */ /* 0x010fea000383ffff */
[----:B------:R-:W-:Y:S05]  /*85c0*/  BRA `(.L_x_92) ;  /* 0xffffffc400bc7947 */ /* 0x000fea000383ffff */
.L_x_96:
[----:B------:R-:W-:Y:S07]  /*85d0*/  MOV R0, UR15 ;  /* 0x0000000f00007c02 */ /* 0x000fee0008000f00 */
.L_x_177:
[----:B-1----:R1:W2:Y:S02]  /*85e0*/  SYNCS.PHASECHK.TRANS64.TRYWAIT P0, [R0+URZ+0x98], R3 ;  /* 0x00009803000075a7 */ /* 0x0022a400080011ff */
[----:B--2---:R-:W-:Y:S05]  /*85f0*/  @!P0 NANOSLEEP.SYNCS 0x989680 ;  /* 0x009896800000895d */ /* 0x004fea0003900000 */
[----:B------:R-:W2:Y:S02]  /*8600*/  @!P0 SYNCS.PHASECHK.TRANS64 P0, [R0+URZ+0x98], R3 ;  /* 0x00009803000085a7 */ /* 0x000ea400080010ff */
[----:B--2---:R-:W-:Y:S05]  /*8610*/  @!P0 BRA `(.L_x_177) ;  /* 0xfffffffc00f08947 */ /* 0x004fea000383ffff */
[----:B------:R-:W-:Y:S05]  /*8620*/  BRA `(.L_x_178) ;  /* 0xffffffc800347947 */ /* 0x000fea000383ffff */
.L_x_97:
[----:B------:R-:W-:Y:S07]  /*8630*/  MOV R3, UR13 ;  /* 0x0000000d00037c02 */ /* 0x000fee0008000f00 */
.L_x_179:
[----:B-1----:R1:W2:Y:S02]  /*8640*/  SYNCS.PHASECHK.TRANS64.TRYWAIT P0, [R3+URZ+0x98], R12 ;  /* 0x0000980c030075a7 */ /* 0x0022a400080011ff */
[----:B--2---:R-:W-:Y:S05]  /*8650*/  @!P0 NANOSLEEP.SYNCS 0x989680 ;  /* 0x009896800000895d */ /* 0x004fea0003900000 */
[----:B------:R-:W2:Y:S02]  /*8660*/  @!P0 SYNCS.PHASECHK.TRANS64 P0, [R3+URZ+0x98], R12 ;  /* 0x0000980c030085a7 */ /* 0x000ea400080010ff */
[----:B--2---:R-:W-:Y:S05]  /*8670*/  @!P0 BRA `(.L_x_179) ;  /* 0xfffffffc00f08947 */ /* 0x004fea000383ffff */
[----:B------:R-:W-:Y:S05]  /*8680*/  BRA `(.L_x_180) ;  /* 0xffffffc800f07947 */ /* 0x000fea000383ffff */
.L_x_99:
[----:B------:R-:W-:-:S07]  /*8690*/  MOV R0, UR4 ;  /* 0x0000000400007c02 */ /* 0x000fce0008000f00 */
.L_x_181:
[----:B-1----:R1:W4:Y:S02]  /*86a0*/  SYNCS.PHASECHK.TRANS64.TRYWAIT P0, [R0+URZ], R3 ;  /* 0x00000003000075a7 */ /* 0x00232400080011ff */
[----:B----4-:R-:W-:Y:S05]  /*86b0*/  @!P0 NANOSLEEP.SYNCS 0x989680 ;  /* 0x009896800000895d */ /* 0x010fea0003900000 */
[----:B------:R-:W4:Y:S02]  /*86c0*/  @!P0 SYNCS.PHASECHK.TRANS64 P0, [R0+URZ], R3 ;  /* 0x00000003000085a7 */ /* 0x000f2400080010ff */
[----:B----4-:R-:W-:Y:S05]  /*86d0*/  @!P0 BRA `(.L_x_181) ;  /* 0xfffffffc00f08947 */ /* 0x010fea000383ffff */
[----:B------:R-:W-:Y:S05]  /*86e0*/  BRA `(.L_x_182) ;  /* 0xffffffcc00987947 */ /* 0x000fea000383ffff */
.L_x_100:
[----:B------:R-:W-:-:S07]  /*86f0*/  MOV R0, UR4 ;  /* 0x0000000400007c02 */ /* 0x000fce0008000f00 */
.L_x_183:
[----:B-1----:R1:W4:Y:S02]  /*8700*/  SYNCS.PHASECHK.TRANS64.TRYWAIT P0, [R0+URZ], R3 ;  /* 0x00000003000075a7 */ /* 0x00232400080011ff */
[----:B----4-:R-:W-:Y:S05]  /*8710*/  @!P0 NANOSLEEP.SYNCS 0x989680 ;  /* 0x009896800000895d */ /* 0x010fea0003900000 */
[----:B------:R-:W4:Y:S02]  /*8720*/  @!P0 SYNCS.PHASECHK.TRANS64 P0, [R0+URZ], R3 ;  /* 0x00000003000085a7 */ /* 0x000f2400080010ff */
[----:B----4-:R-:W-:Y:S05]  /*8730*/  @!P0 BRA `(.L_x_183) ;  /* 0xfffffffc00f08947 */ /* 0x010fea000383ffff */
[----:B------:R-:W-:Y:S05]  /*8740*/  BRA `(.L_x_184) ;  /* 0xffffffcc00a47947 */ /* 0x000fea000383ffff */
.L_x_102:
[----:B--2---:R2:W4:Y:S02]  /*8750*/  SYNCS.PHASECHK.TRANS64.TRYWAIT P0, [R0+URZ+0xc0], R3 ;  /* 0x0000c003000075a7 */ /* 0x00452400080011ff */
[----:B----4-:R-:W-:Y:S05]  /*8760*/  @!P0 NANOSLEEP.SYNCS 0x989680 ;  /* 0x009896800000895d */ /* 0x010fea0003900000 */
[----:B------:R-:W4:Y:S02]  /*8770*/  @!P0 SYNCS.PHASECHK.TRANS64 P0, [R0+URZ+0xc0], R3 ;  /* 0x0000c003000085a7 */ /* 0x000f2400080010ff */
[----:B----4-:R-:W-:Y:S05]  /*8780*/  @!P0 BRA `(.L_x_102) ;  /* 0xfffffffc00f08947 */ /* 0x010fea000383ffff */
[----:B------:R-:W-:Y:S05]  /*8790*/  BRA `(.L_x_185) ;  /* 0xffffffd000887947 */ /* 0x000fea000383ffff */
.L_x_112:
[----:B-1----:R1:W3:Y:S02]  /*87a0*/  SYNCS.PHASECHK.TRANS64.TRYWAIT P1, [R0+URZ+0x80], R5 ;  /* 0x00008005000075a7 */ /* 0x0022e400080211ff */
[----:B---3--:R-:W-:Y:S05]  /*87b0*/  @!P1 NANOSLEEP.SYNCS 0x989680 ;  /* 0x009896800000995d */ /* 0x008fea0003900000 */
[----:B------:R-:W3:Y:S02]  /*87c0*/  @!P1 SYNCS.PHASECHK.TRANS64 P1, [R0+URZ+0x80], R5 ;  /* 0x00008005000095a7 */ /* 0x000ee400080210ff */
[----:B---3--:R-:W-:Y:S05]  /*87d0*/  @!P1 BRA `(.L_x_112) ;  /* 0xfffffffc00f09947 */ /* 0x008fea000383ffff */
[----:B------:R-:W-:Y:S05]  /*87e0*/  BRA `(.L_x_111) ;  /* 0xffffffdc00a07947 */ /* 0x000fea000383ffff */
.L_x_114:
[----:B-1----:R1:W4:Y:S02]  /*87f0*/  SYNCS.PHASECHK.TRANS64.TRYWAIT P0, [R76+URZ+0xe0], R3 ;  /* 0x0000e0034c0075a7 */ /* 0x00232400080011ff */
[----:B----4-:R-:W-:Y:S05]  /*8800*/  @!P0 NANOSLEEP.SYNCS 0x989680 ;  /* 0x009896800000895d */ /* 0x010fea0003900000 */
[----:B------:R-:W4:Y:S02]  /*8810*/  @!P0 SYNCS.PHASECHK.TRANS64 P0, [R76+URZ+0xe0], R3 ;  /* 0x0000e0034c0085a7 */ /* 0x000f2400080010ff */
[----:B----4-:R-:W-:Y:S05]  /*8820*/  @!P0 BRA `(.L_x_114) ;  /* 0xfffffffc00f08947 */ /* 0x010fea000383ffff */
[----:B------:R-:W-:Y:S05]  /*8830*/  BRA `(.L_x_113) ;  /* 0xffffffdc00d07947 */ /* 0x000fea000383ffff */
.L_x_125:
[----:B--2---:R2:W3:Y:S02]  /*8840*/  SYNCS.PHASECHK.TRANS64.TRYWAIT P0, [R2+URZ+0x80], R83 ;  /* 0x00008053020075a7 */ /* 0x0044e400080011ff */
[----:B---3--:R-:W-:Y:S05]  /*8850*/  @!P0 NANOSLEEP.SYNCS 0x989680 ;  /* 0x009896800000895d */ /* 0x008fea0003900000 */
[----:B------:R-:W3:Y:S02]  /*8860*/  @!P0 SYNCS.PHASECHK.TRANS64 P0, [R2+URZ+0x80], R83 ;  /* 0x00008053020085a7 */ /* 0x000ee400080010ff */
[----:B---3--:R-:W-:Y:S05]  /*8870*/  @!P0 BRA `(.L_x_125) ;  /* 0xfffffffc00f08947 */ /* 0x008fea000383ffff */
[----:B------:R-:W-:Y:S05]  /*8880*/  BRA `(.L_x_124) ;  /* 0xffffffe400f47947 */ /* 0x000fea000383ffff */
        .weak           $__internal_0_$__cuda_sm10x_tcgen05_guardrail_trap_col_being_dealloced_not_returned_by_alloc
        .type           $__internal_0_$__cuda_sm10x_tcgen05_guardrail_trap_col_being_dealloced_not_returned_by_alloc,@function
        .size           $__internal_0_$__cuda_sm10x_tcgen05_guardrail_trap_col_being_dealloced_not_returned_by_alloc,($__internal_1_$__cuda_sm10x_tcgen05_guardrail_trap_phase_invalid_during_alloc - $__internal_0_$__cuda_sm10x_tcgen05_guardrail_trap_col_being_dealloced_not_returned_by_alloc)
$__internal_0_$__cuda_sm10x_tcgen05_guardrail_trap_col_being_dealloced_not_returned_by_alloc:
[----:B------:R-:W-:Y:S05]  /*8890*/  BPT.TRAP 0x1 ;  /* 0x000000040000795c */ /* 0x000fea0000300000 */
[----:B------:R-:W-:-:S04]  /*88a0*/  HFMA2 R3, -RZ, RZ, 0, 0 ;  /* 0x00000000ff037431 */ /* 0x000fc800000001ff */
[----:B------:R-:W-:Y:S05]  /*88b0*/  RET.REL.NODEC R2 `(_ZN7cutlass13device_kernelINS_4gemm6kernel13GemmUniversalIN4cute5tupleIJiiiiEEENS1_10collective13CollectiveMmaINS1_35MainloopSm100TmaUmmaWarpSpecializedILi8ELi2ELi4ENS5_IJNS4_1CILi2EEENSA_ILi1EEESC_EEEEENS5_IJNSA_ILi128EEENSA_ILi64EEESF_EEENS_10bfloat16_tENS5_IJlSC_lEEESI_SJ_NS4_8TiledMMAINS4_8MMA_AtomIJNS4_26SM100_MMA_F16BF16_2x1SM_SSISI_SI_fLi128ELi64ELNS4_4UMMA5MajorE0ELSO_0ELNSN_7ScaleInE0ELSP_0EEEEEENS4_6LayoutINS5_IJSC_SC_SC_EEENS5_IJNSA_ILi0EEESU_SU_EEEEENS5_IJNS4_10UnderscoreESX_SX_EEEEENS4_18SM100_TMA_2SM_LOADENS4_14ComposedLayoutINS4_7SwizzleILi3ELi4ELi3EEENS4_18smem_ptr_flag_bitsILi16EEENSS_INS5_IJNSA_ILi8EEESG_EEENS5_IJSG_SC_EEEEEEEvNS4_8identityES10_S1A_vS1B_EENS_8epilogue10collective18CollectiveEpilogueINS1D_23Sm100TmaWarpSpecializedILi3ELi2ELi16ELb1ELb0EEEJNS5_IJSG_SG_SF_EEENS5_IJNSS_ISG_SC_EENSS_INS5_IJNSA_ILi16EEESB_EEENS5_IJSC_NSA_ILi32EEEEEEEEEEESI_SJ_SI_SJ_NS1D_6fusion15FusionCallbacksIS1H_NS1Q_17LinearCombinationISI_fSI_fLNS_15FloatRoundStyleE2EEES1I_S1P_JEEENS4_5SM1004TMEM4LOAD26SM100_TMEM_LOAD_32dp32b16xENS4_13SM90_TMA_LOADENS11_INS12_ILi1ELi4ELi3EEES15_NSS_INS5_IJS16_S1K_EEENS5_IJS1K_SC_EEEEEEENS4_39AutoVectorizingCopyWithAssumedAlignmentILi128EEENS4_14SM90_TMA_STOREES25_S27_S27_EEEvvEEEEvNT_6ParamsE) ;  /* 0xffffff7402d07950 */ /* 0x000fea0003c3ffff */
        .weak           $__internal_1_$__cuda_sm10x_tcgen05_guardrail_trap_phase_invalid_during_alloc
        .type           $__internal_1_$__cuda_sm10x_tcgen05_guardrail_trap_phase_invalid_during_alloc,@function
        .size           $__internal_1_$__cuda_sm10x_tcgen05_guardrail_trap_phase_invalid_during_alloc,($__internal_2_$__cuda_sm10x_tcgen05_guardrail_trap_unallocated_columns_being_dealloced - $__internal_1_$__cuda_sm10x_tcgen05_guardrail_trap_phase_invalid_during_alloc)
$__internal_1_$__cuda_sm10x_tcgen05_guardrail_trap_phase_invalid_during_alloc:
[----:B------:R-:W-:Y:S05]  /*88c0*/  BPT.TRAP 0x1 ;  /* 0x000000040000795c */ /* 0x000fea0000300000 */
[----:B------:R-:W-:-:S04]  /*88d0*/  MOV R3, 0x0 ;  /* 0x0000000000037802 */ /* 0x000fc80000000f00 */
[----:B------:R-:W-:Y:S05]  /*88e0*/  RET.REL.NODEC R2 `(_ZN7cutlass13device_kernelINS_4gemm6kernel13GemmUniversalIN4cute5tupleIJiiiiEEENS1_10collective13CollectiveMmaINS1_35MainloopSm100TmaUmmaWarpSpecializedILi8ELi2ELi4ENS5_IJNS4_1CILi2EEENSA_ILi1EEESC_EEEEENS5_IJNSA_ILi128EEENSA_ILi64EEESF_EEENS_10bfloat16_tENS5_IJlSC_lEEESI_SJ_NS4_8TiledMMAINS4_8MMA_AtomIJNS4_26SM100_MMA_F16BF16_2x1SM_SSISI_SI_fLi128ELi64ELNS4_4UMMA5MajorE0ELSO_0ELNSN_7ScaleInE0ELSP_0EEEEEENS4_6LayoutINS5_IJSC_SC_SC_EEENS5_IJNSA_ILi0EEESU_SU_EEEEENS5_IJNS4_10UnderscoreESX_SX_EEEEENS4_18SM100_TMA_2SM_LOADENS4_14ComposedLayoutINS4_7SwizzleILi3ELi4ELi3EEENS4_18smem_ptr_flag_bitsILi16EEENSS_INS5_IJNSA_ILi8EEESG_EEENS5_IJSG_SC_EEEEEEEvNS4_8identityES10_S1A_vS1B_EENS_8epilogue10collective18CollectiveEpilogueINS1D_23Sm100TmaWarpSpecializedILi3ELi2ELi16ELb1ELb0EEEJNS5_IJSG_SG_SF_EEENS5_IJNSS_ISG_SC_EENSS_INS5_IJNSA_ILi16EEESB_EEENS5_IJSC_NSA_ILi32EEEEEEEEEEESI_SJ_SI_SJ_NS1D_6fusion15FusionCallbacksIS1H_NS1Q_17LinearCombinationISI_fSI_fLNS_15FloatRoundStyleE2EEES1I_S1P_JEEENS4_5SM1004TMEM4LOAD26SM100_TMEM_LOAD_32dp32b16xENS4_13SM90_TMA_LOADENS11_INS12_ILi1ELi4ELi3EEES15_NSS_INS5_IJS16_S1K_EEENS5_IJS1K_SC_EEEEEEENS4_39AutoVectorizingCopyWithAssumedAlignmentILi128EEENS4_14SM90_TMA_STOREES25_S27_S27_EEEvvEEEEvNT_6ParamsE) ;  /* 0xffffff7402c47950 */ /* 0x000fea0003c3ffff */
        .weak           $__internal_2_$__cuda_sm10x_tcgen05_guardrail_trap_unallocated_columns_being_dealloced
        .type           $__internal_2_$__cuda_sm10x_tcgen05_guardrail_trap_unallocated_columns_being_dealloced,@function
        .size           $__internal_2_$__cuda_sm10x_tcgen05_guardrail_trap_unallocated_columns_being_dealloced,(.L_x_187 - $__internal_2_$__cuda_sm10x_tcgen05_guardrail_trap_unallocated_columns_being_dealloced)
$__internal_2_$__cuda_sm10x_tcgen05_guardrail_trap_unallocated_columns_being_dealloced:
[----:B------:R-:W-:Y:S05]  /*88f0*/  BPT.TRAP 0x1 ;  /* 0x000000040000795c */ /* 0x000fea0000300000 */
[----:B------:R-:W-:-:S04]  /*8900*/  HFMA2 R3, -RZ, RZ, 0, 0 ;  /* 0x00000000ff037431 */ /* 0x000fc800000001ff */
[----:B------:R-:W-:Y:S05]  /*8910*/  RET.REL.NODEC R2 `(_ZN7cutlass13device_kernelINS_4gemm6kernel13GemmUniversalIN4cute5tupleIJiiiiEEENS1_10collective13CollectiveMmaINS1_35MainloopSm100TmaUmmaWarpSpecializedILi8ELi2ELi4ENS5_IJNS4_1CILi2EEENSA_ILi1EEESC_EEEEENS5_IJNSA_ILi128EEENSA_ILi64EEESF_EEENS_10bfloat16_tENS5_IJlSC_lEEESI_SJ_NS4_8TiledMMAINS4_8MMA_AtomIJNS4_26SM100_MMA_F16BF16_2x1SM_SSISI_SI_fLi128ELi64ELNS4_4UMMA5MajorE0ELSO_0ELNSN_7ScaleInE0ELSP_0EEEEEENS4_6LayoutINS5_IJSC_SC_SC_EEENS5_IJNSA_ILi0EEESU_SU_EEEEENS5_IJNS4_10UnderscoreESX_SX_EEEEENS4_18SM100_TMA_2SM_LOADENS4_14ComposedLayoutINS4_7SwizzleILi3ELi4ELi3EEENS4_18smem_ptr_flag_bitsILi16EEENSS_INS5_IJNSA_ILi8EEESG_EEENS5_IJSG_SC_EEEEEEEvNS4_8identityES10_S1A_vS1B_EENS_8epilogue10collective18CollectiveEpilogueINS1D_23Sm100TmaWarpSpecializedILi3ELi2ELi16ELb1ELb0EEEJNS5_IJSG_SG_SF_EEENS5_IJNSS_ISG_SC_EENSS_INS5_IJNSA_ILi16EEESB_EEENS5_IJSC_NSA_ILi32EEEEEEEEEEESI_SJ_SI_SJ_NS1D_6fusion15FusionCallbacksIS1H_NS1Q_17LinearCombinationISI_fSI_fLNS_15FloatRoundStyleE2EEES1I_S1P_JEEENS4_5SM1004TMEM4LOAD26SM100_TMEM_LOAD_32dp32b16xENS4_13SM90_TMA_LOADENS11_INS12_ILi1ELi4ELi3EEES15_NSS_INS5_IJS16_S1K_EEENS5_IJS1K_SC_EEEEEEENS4_39AutoVectorizingCopyWithAssumedAlignmentILi128EEENS4_14SM90_TMA_STOREES25_S27_S27_EEEvvEEEEvNT_6ParamsE) ;  /* 0xffffff7402b87950 */ /* 0x000fea0003c3ffff */
.L_x_186:
[----:B------:R-:W-:-:S00]  /*8920*/  BRA `(.L_x_186) ;  /* 0xfffffffc00fc7947 */ /* 0x000fc0000383ffff */
[----:B------:R-:W-:-:S00]  /*8930*/  NOP ;  /* 0x0000000000007918 */ /* 0x000fc00000000000 */
        /* <DEDUP_REMOVED lines=12> */
.L_x_187:


//--------------------- .nv.global.init           --------------------------
	.section	.nv.global.init,"aw",@progbits
.nv.global.init:
	.type		$str$27,@object
	.size		$str$27,($str$28 - $str$27)
$str$27:
        /*0000*/ 	.byte	0x28, 0x61, 0x64, 0x64, 0x72, 0x65, 0x73, 0x73, 0x20, 0x26, 0x20, 0x6d, 0x61, 0x73, 0x6b, 0x29
        /*0010*/ 	.byte	0x20, 0x3d, 0x3d, 0x20, 0x30, 0x00
	.type		$str$28,@object
	.size		$str$28,($str$26 - $str$28)
$str$28:
        /*0016*/ 	.byte	0x2f, 0x74, 0x6d, 0x70, 0x2f, 0x63, 0x75, 0x74, 0x6c, 0x61, 0x73, 0x73, 0x5f, 0x73, 0x77, 0x65
        /*0026*/ 	.byte	0x65, 0x70, 0x5f, 0x73, 0x72, 0x63, 0x2f, 0x69, 0x6e, 0x63, 0x6c, 0x75, 0x64, 0x65, 0x2f, 0x63
        /*0036*/ 	.byte	0x75, 0x74, 0x65, 0x2f, 0x70, 0x6f, 0x69, 0x6e, 0x74, 0x65, 0x72, 0x5f, 0x66, 0x6c, 0x61, 0x67
        /*0046*/ 	.byte	0x67, 0x65, 0x64, 0x2e, 0x68, 0x70, 0x70, 0x00
	.type		$str$26,@object
	.size		$str$26,($str$25 - $str$26)
$str$26:
        /*004e*/ 	.byte	0x2f, 0x74, 0x6d, 0x70, 0x2f, 0x63, 0x75, 0x74, 0x6c, 0x61, 0x73, 0x73, 0x5f, 0x73, 0x77, 0x65
        /*005e*/ 	.byte	0x65, 0x70, 0x5f, 0x73, 0x72, 0x63, 0x2f, 0x69, 0x6e, 0x63, 0x6c, 0x75, 0x64, 0x65, 0x2f, 0x63
        /*006e*/ 	.byte	0x75, 0x74, 0x65, 0x2f, 0x61, 0x74, 0x6f, 0x6d, 0x2f, 0x63, 0x6f, 0x70, 0x79, 0x5f, 0x74, 0x72
        /*007e*/ 	.byte	0x61, 0x69, 0x74, 0x73, 0x5f, 0x73, 0x6d, 0x31, 0x30, 0x30, 0x2e, 0x68, 0x70, 0x70, 0x00
	.type		$str$25,@object
	.size		$str$25,(__unnamed_1 - $str$25)
$str$25:
        /*008d*/ 	.byte	0x28, 0x28, 0x75, 0x69, 0x6e, 0x74, 0x33, 0x32, 0x5f, 0x74, 0x28, 0x74, 0x68, 0x72, 0x65, 0x61
        /*009d*/ 	.byte	0x64, 0x49, 0x64, 0x78, 0x2e, 0x78, 0x29, 0x20, 0x2f, 0x20, 0x33, 0x32, 0x29, 0x20, 0x25, 0x20
        /*00ad*/ 	.byte	0x34, 0x29, 0x20, 0x3d, 0x3d, 0x20, 0x28, 0x28, 0x28, 0x74, 0x6d, 0x65, 0x6d, 0x5f, 0x61, 0x64
        /*00bd*/ 	.byte	0x64, 0x72, 0x20, 0x3e, 0x3e, 0x20, 0x31, 0x36, 0x29, 0x20, 0x2f, 0x20, 0x33, 0x32, 0x29, 0x20
        /*00cd*/ 	.byte	0x25, 0x20, 0x34, 0x29, 0x00
	.type		__unnamed_1,@object
	.size		__unnamed_1,(__unnamed_2 - __unnamed_1)
__unnamed_1:
        /*00d2*/ 	.byte	0x61, 0x75, 0x74, 0x6f, 0x20, 0x63, 0x75, 0x74, 0x65, 0x3a, 0x3a, 0x61, 0x73, 0x5f, 0x70, 0x6f
        /* <DEDUP_REMOVED lines=24> */
        /*0262*/ 	.byte	0x43, 0x3c, 0x32, 0x30, 0x34, 0x38, 0x3e, 0x3e, 0x3e, 0x3e, 0x5d, 0x00
	.type		__unnamed_2,@object
	.size		__unnamed_2,(.L_2 - __unnamed_2)
__unnamed_2:
        /* <DEDUP_REMOVED lines=40> */
        /*04ee*/ 	.byte	0x3a, 0x3a, 0x43, 0x3c, 0x30, 0x3e, 0x3e, 0x3e, 0x3e, 0x5d, 0x00
.L_2:


//--------------------- .nv.shared._ZN7cutlass13device_kernelINS_4gemm6kernel13GemmUniversalIN4cute5tupleIJiiiiEEENS1_10collective13CollectiveMmaINS1_35MainloopSm100TmaUmmaWarpSpecializedILi8ELi2ELi4ENS5_IJNS4_1CILi2EEENSA_ILi1EEESC_EEEEENS5_IJNSA_ILi128EEENSA_ILi64EEESF_EEENS_10bfloat16_tENS5_IJlSC_lEEESI_SJ_NS4_8TiledMMAINS4_8MMA_AtomIJNS4_26SM100_MMA_F16BF16_2x1SM_SSISI_SI_fLi128ELi64ELNS4_4UMMA5MajorE0ELSO_0ELNSN_7ScaleInE0ELSP_0EEEEEENS4_6LayoutINS5_IJSC_SC_SC_EEENS5_IJNSA_ILi0EEESU_SU_EEEEENS5_IJNS4_10UnderscoreESX_SX_EEEEENS4_18SM100_TMA_2SM_LOADENS4_14ComposedLayoutINS4_7SwizzleILi3ELi4ELi3EEENS4_18smem_ptr_flag_bitsILi16EEENSS_INS5_IJNSA_ILi8EEESG_EEENS5_IJSG_SC_EEEEEEEvNS4_8identityES10_S1A_vS1B_EENS_8epilogue10collective18CollectiveEpilogueINS1D_23Sm100TmaWarpSpecializedILi3ELi2ELi16ELb1ELb0EEEJNS5_IJSG_SG_SF_EEENS5_IJNSS_ISG_SC_EENSS_INS5_IJNSA_ILi16EEESB_EEENS5_IJSC_NSA_ILi32EEEEEEEEEEESI_SJ_SI_SJ_NS1D_6fusion15FusionCallbacksIS1H_NS1Q_17LinearCombinationISI_fSI_fLNS_15FloatRoundStyleE2EEES1I_S1P_JEEENS4_5SM1004TMEM4LOAD26SM100_TMEM_LOAD_32dp32b16xENS4_13SM90_TMA_LOADENS11_INS12_ILi1ELi4ELi3EEES15_NSS_INS5_IJS16_S1K_EEENS5_IJS1K_SC_EEEEEEENS4_39AutoVectorizingCopyWithAssumedAlignmentILi128EEENS4_14SM90_TMA_STOREES25_S27_S27_EEEvvEEEEvNT_6ParamsE --------------------------
	.section	.nv.shared._ZN7cutlass13device_kernelINS_4gemm6kernel13GemmUniversalIN4cute5tupleIJiiiiEEENS1_10collective13CollectiveMmaINS1_35MainloopSm100TmaUmmaWarpSpecializedILi8ELi2ELi4ENS5_IJNS4_1CILi2EEENSA_ILi1EEESC_EEEEENS5_IJNSA_ILi128EEENSA_ILi64EEESF_EEENS_10bfloat16_tENS5_IJlSC_lEEESI_SJ_NS4_8TiledMMAINS4_8MMA_AtomIJNS4_26SM100_MMA_F16BF16_2x1SM_SSISI_SI_fLi128ELi64ELNS4_4UMMA5MajorE0ELSO_0ELNSN_7ScaleInE0ELSP_0EEEEEENS4_6LayoutINS5_IJSC_SC_SC_EEENS5_IJNSA_ILi0EEESU_SU_EEEEENS5_IJNS4_10UnderscoreESX_SX_EEEEENS4_18SM100_TMA_2SM_LOADENS4_14ComposedLayoutINS4_7SwizzleILi3ELi4ELi3EEENS4_18smem_ptr_flag_bitsILi16EEENSS_INS5_IJNSA_ILi8EEESG_EEENS5_IJSG_SC_EEEEEEEvNS4_8identityES10_S1A_vS1B_EENS_8epilogue10collective18CollectiveEpilogueINS1D_23Sm100TmaWarpSpecializedILi3ELi2ELi16ELb1ELb0EEEJNS5_IJSG_SG_SF_EEENS5_IJNSS_ISG_SC_EENSS_INS5_IJNSA_ILi16EEESB_EEENS5_IJSC_NSA_ILi32EEEEEEEEEEESI_SJ_SI_SJ_NS1D_6fusion15FusionCallbacksIS1H_NS1Q_17LinearCombinationISI_fSI_fLNS_15FloatRoundStyleE2EEES1I_S1P_JEEENS4_5SM1004TMEM4LOAD26SM100_TMEM_LOAD_32dp32b16xENS4_13SM90_TMA_LOADENS11_INS12_ILi1ELi4ELi3EEES15_NSS_INS5_IJS16_S1K_EEENS5_IJS1K_SC_EEEEEEENS4_39AutoVectorizingCopyWithAssumedAlignmentILi128EEENS4_14SM90_TMA_STOREES25_S27_S27_EEEvvEEEEvNT_6ParamsE,"aw",@nobits
	.sectionflags	@""
	.align	16
	.zero		1024


//--------------------- .nv.shared.reserved.0     --------------------------
	.section	.nv.shared.reserved.0,"aw",@nobits
	.weak		__nv_reservedSMEM_offset_0_alias
	.size		__nv_reservedSMEM_offset_0_alias, 0, 64
	.other		__nv_reservedSMEM_offset_0_alias,@"STO_CUDA_RESERVED_SHARED STV_DEFAULT"
__nv_reservedSMEM_offset_0_alias:
	.zero		0
.nv.shared.reserved.0:
	.zero		64
	.weak		__nv_reservedSMEM_tcgen05_partition
	.type		__nv_reservedSMEM_tcgen05_partition,@object
	.size		__nv_reservedSMEM_tcgen05_partition,(.L_0 - __nv_reservedSMEM_tcgen05_partition)
__nv_reservedSMEM_tcgen05_partition:
	.zero		32
.L_0:


//--------------------- .nv.global                --------------------------
	.section	.nv.global,"aw",@nobits
.nv.global:
	.type		_ZN39_INTERNAL_d053625e_4_k_cu_de513428_70994cute1_E,@object
	.size		_ZN39_INTERNAL_d053625e_4_k_cu_de513428_70994cute1_E,(_ZN39_INTERNAL_d053625e_4_k_cu_de513428_70994cuda3std3__45__cpo6cbeginE - _ZN39_INTERNAL_d053625e_4_k_cu_de513428_70994cute1_E)
_ZN39_INTERNAL_d053625e_4_k_cu_de513428_70994cute1_E:
	.zero		1
	.type		_ZN39_INTERNAL_d053625e_4_k_cu_de513428_70994cuda3std3__45__cpo6cbeginE,@object
	.size		_ZN39_INTERNAL_d053625e_4_k_cu_de513428_70994cuda3std3__45__cpo6cbeginE,(_ZN39_INTERNAL_d053625e_4_k_cu_de513428_70994cuda3std3__48in_placeE - _ZN39_INTERNAL_d053625e_4_k_cu_de513428_70994cuda3std3__45__cpo6cbeginE)
_ZN39_INTERNAL_d053625e_4_k_cu_de513428_70994cuda3std3__45__cpo6cbeginE:
	.zero		1
	.type		_ZN39_INTERNAL_d053625e_4_k_cu_de513428_70994cuda3std3__48in_placeE,@object
	.size		_ZN39_INTERNAL_d053625e_4_k_cu_de513428_70994cuda3std3__48in_placeE,(_ZN39_INTERNAL_d053625e_4_k_cu_de513428_70994cuda3std6ranges3__45__cpo9iter_moveE - _ZN39_INTERNAL_d053625e_4_k_cu_de513428_70994cuda3std3__48in_placeE)
_ZN39_INTERNAL_d053625e_4_k_cu_de513428_70994cuda3std3__48in_placeE:
	.zero		1
	.type		_ZN39_INTERNAL_d053625e_4_k_cu_de513428_70994cuda3std6ranges3__45__cpo9iter_moveE,@object
	.size		_ZN39_INTERNAL_d053625e_4_k_cu_de513428_70994cuda3std6ranges3__45__cpo9iter_moveE,(_ZN39_INTERNAL_d053625e_4_k_cu_de513428_70994cuda3std3__45__cpo5beginE - _ZN39_INTERNAL_d053625e_4_k_cu_de513428_70994cuda3std6ranges3__45__cpo9iter_moveE)
_ZN39_INTERNAL_d053625e_4_k_cu_de513428_70994cuda3std6ranges3__45__cpo9iter_moveE:
	.zero		1
	.type		_ZN39_INTERNAL_d053625e_4_k_cu_de513428_70994cuda3std3__45__cpo5beginE,@object
	.size		_ZN39_INTERNAL_d053625e_4_k_cu_de513428_70994cuda3std3__45__cpo5beginE,(_ZN39_INTERNAL_d053625e_4_k_cu_de513428_70994cuda3std3__441_GLOBAL__N__d053625e_4_k_cu_de513428_70996ignoreE - _ZN39_INTERNAL_d053625e_4_k_cu_de513428_70994cuda3std3__45__cpo5beginE)
_ZN39_INTERNAL_d053625e_4_k_cu_de513428_70994cuda3std3__45__cpo5beginE:
	.zero		1
	.type		_ZN39_INTERNAL_d053625e_4_k_cu_de513428_70994cuda3std3__441_GLOBAL__N__d053625e_4_k_cu_de513428_70996ignoreE,@object
	.size		_ZN39_INTERNAL_d053625e_4_k_cu_de513428_70994cuda3std3__441_GLOBAL__N__d053625e_4_k_cu_de513428_70996ignoreE,(_ZN39_INTERNAL_d053625e_4_k_cu_de513428_70994cute7productE - _ZN39_INTERNAL_d053625e_4_k_cu_de513428_70994cuda3std3__441_GLOBAL__N__d053625e_4_k_cu_de513428_70996ignoreE)
_ZN39_INTERNAL_d053625e_4_k_cu_de513428_70994cuda3std3__441_GLOBAL__N__d053625e_4_k_cu_de513428_70996ignoreE:
	.zero		1
	.type		_ZN39_INTERNAL_d053625e_4_k_cu_de513428_70994cute7productE,@object
	.size		_ZN39_INTERNAL_d053625e_4_k_cu_de513428_70994cute7productE,(_ZN39_INTERNAL_d053625e_4_k_cu_de513428_70994cuda3std3__45__cpo3endE - _ZN39_INTERNAL_d053625e_4_k_cu_de513428_70994cute7productE)
_ZN39_INTERNAL_d053625e_4_k_cu_de513428_70994cute7productE:
	.zero		1
	.type		_ZN39_INTERNAL_d053625e_4_k_cu_de513428_70994cuda3std3__45__cpo3endE,@object
	.size		_ZN39_INTERNAL_d053625e_4_k_cu_de513428_70994cuda3std3__45__cpo3endE,(_ZN39_INTERNAL_d053625e_4_k_cu_de513428_70994cuda3std3__419piecewise_constructE - _ZN39_INTERNAL_d053625e_4_k_cu_de513428_70994cuda3std3__45__cpo3endE)
_ZN39_INTERNAL_d053625e_4_k_cu_de513428_70994cuda3std3__45__cpo3endE:
	.zero		1
	.type		_ZN39_INTERNAL_d053625e_4_k_cu_de513428_70994cuda3std3__419piecewise_constructE,@object
	.size		_ZN39_INTERNAL_d053625e_4_k_cu_de513428_70994cuda3std3__419piecewise_constructE,(_ZN39_INTERNAL_d053625e_4_k_cu_de513428_70994cuda3std3__45__cpo4cendE - _ZN39_INTERNAL_d053625e_4_k_cu_de513428_70994cuda3std3__419piecewise_constructE)
_ZN39_INTERNAL_d053625e_4_k_cu_de513428_70994cuda3std3__419piecewise_constructE:
	.zero		1
	.type		_ZN39_INTERNAL_d053625e_4_k_cu_de513428_70994cuda3std3__45__cpo4cendE,@object
	.size		_ZN39_INTERNAL_d053625e_4_k_cu_de513428_70994cuda3std3__45__cpo4cendE,(_ZN39_INTERNAL_d053625e_4_k_cu_de513428_70994cuda3std6ranges3__45__cpo4swapE - _ZN39_INTERNAL_d053625e_4_k_cu_de513428_70994cuda3std3__45__cpo4cendE)
_ZN39_INTERNAL_d053625e_4_k_cu_de513428_70994cuda3std3__45__cpo4cendE:
	.zero		1
	.type		_ZN39_INTERNAL_d053625e_4_k_cu_de513428_70994cuda3std6ranges3__45__cpo4swapE,@object
	.size		_ZN39_INTERNAL_d053625e_4_k_cu_de513428_70994cuda3std6ranges3__45__cpo4swapE,(.L_10 - _ZN39_INTERNAL_d053625e_4_k_cu_de513428_70994cuda3std6ranges3__45__cpo4swapE)
_ZN39_INTERNAL_d053625e_4_k_cu_de513428_70994cuda3std6ranges3__45__cpo4swapE:
	.zero		1
.L_10:


//--------------------- .nv.constant0._ZN7cutlass13device_kernelINS_4gemm6kernel13GemmUniversalIN4cute5tupleIJiiiiEEENS1_10collective13CollectiveMmaINS1_35MainloopSm100TmaUmmaWarpSpecializedILi8ELi2ELi4ENS5_IJNS4_1CILi2EEENSA_ILi1EEESC_EEEEENS5_IJNSA_ILi128EEENSA_ILi64EEESF_EEENS_10bfloat16_tENS5_IJlSC_lEEESI_SJ_NS4_8TiledMMAINS4_8MMA_AtomIJNS4_26SM100_MMA_F16BF16_2x1SM_SSISI_SI_fLi128ELi64ELNS4_4UMMA5MajorE0ELSO_0ELNSN_7ScaleInE0ELSP_0EEEEEENS4_6LayoutINS5_IJSC_SC_SC_EEENS5_IJNSA_ILi0EEESU_SU_EEEEENS5_IJNS4_10UnderscoreESX_SX_EEEEENS4_18SM100_TMA_2SM_LOADENS4_14ComposedLayoutINS4_7SwizzleILi3ELi4ELi3EEENS4_18smem_ptr_flag_bitsILi16EEENSS_INS5_IJNSA_ILi8EEESG_EEENS5_IJSG_SC_EEEEEEEvNS4_8identityES10_S1A_vS1B_EENS_8epilogue10collective18CollectiveEpilogueINS1D_23Sm100TmaWarpSpecializedILi3ELi2ELi16ELb1ELb0EEEJNS5_IJSG_SG_SF_EEENS5_IJNSS_ISG_SC_EENSS_INS5_IJNSA_ILi16EEESB_EEENS5_IJSC_NSA_ILi32EEEEEEEEEEESI_SJ_SI_SJ_NS1D_6fusion15FusionCallbacksIS1H_NS1Q_17LinearCombinationISI_fSI_fLNS_15FloatRoundStyleE2EEES1I_S1P_JEEENS4_5SM1004TMEM4LOAD26SM100_TMEM_LOAD_32dp32b16xENS4_13SM90_TMA_LOADENS11_INS12_ILi1ELi4ELi3EEES15_NSS_INS5_IJS16_S1K_EEENS5_IJS1K_SC_EEEEEEENS4_39AutoVectorizingCopyWithAssumedAlignmentILi128EEENS4_14SM90_TMA_STOREES25_S27_S27_EEEvvEEEEvNT_6ParamsE --------------------------
	.section	.nv.constant0._ZN7cutlass13device_kernelINS_4gemm6kernel13GemmUniversalIN4cute5tupleIJiiiiEEENS1_10collective13CollectiveMmaINS1_35MainloopSm100TmaUmmaWarpSpecializedILi8ELi2ELi4ENS5_IJNS4_1CILi2EEENSA_ILi1EEESC_EEEEENS5_IJNSA_ILi128EEENSA_ILi64EEESF_EEENS_10bfloat16_tENS5_IJlSC_lEEESI_SJ_NS4_8TiledMMAINS4_8MMA_AtomIJNS4_26SM100_MMA_F16BF16_2x1SM_SSISI_SI_fLi128ELi64ELNS4_4UMMA5MajorE0ELSO_0ELNSN_7ScaleInE0ELSP_0EEEEEENS4_6LayoutINS5_IJSC_SC_SC_EEENS5_IJNSA_ILi0EEESU_SU_EEEEENS5_IJNS4_10UnderscoreESX_SX_EEEEENS4_18SM100_TMA_2SM_LOADENS4_14ComposedLayoutINS4_7SwizzleILi3ELi4ELi3EEENS4_18smem_ptr_flag_bitsILi16EEENSS_INS5_IJNSA_ILi8EEESG_EEENS5_IJSG_SC_EEEEEEEvNS4_8identityES10_S1A_vS1B_EENS_8epilogue10collective18CollectiveEpilogueINS1D_23Sm100TmaWarpSpecializedILi3ELi2ELi16ELb1ELb0EEEJNS5_IJSG_SG_SF_EEENS5_IJNSS_ISG_SC_EENSS_INS5_IJNSA_ILi16EEESB_EEENS5_IJSC_NSA_ILi32EEEEEEEEEEESI_SJ_SI_SJ_NS1D_6fusion15FusionCallbacksIS1H_NS1Q_17LinearCombinationISI_fSI_fLNS_15FloatRoundStyleE2EEES1I_S1P_JEEENS4_5SM1004TMEM4LOAD26SM100_TMEM_LOAD_32dp32b16xENS4_13SM90_TMA_LOADENS11_INS12_ILi1ELi4ELi3EEES15_NSS_INS5_IJS16_S1K_EEENS5_IJS1K_SC_EEEEEEENS4_39AutoVectorizingCopyWithAssumedAlignmentILi128EEENS4_14SM90_TMA_STOREES25_S27_S27_EEEvvEEEEvNT_6ParamsE,"a",@progbits
	.sectionflags	@""
	.align	4
.nv.constant0._ZN7cutlass13device_kernelINS_4gemm6kernel13GemmUniversalIN4cute5tupleIJiiiiEEENS1_10collective13CollectiveMmaINS1_35MainloopSm100TmaUmmaWarpSpecializedILi8ELi2ELi4ENS5_IJNS4_1CILi2EEENSA_ILi1EEESC_EEEEENS5_IJNSA_ILi128EEENSA_ILi64EEESF_EEENS_10bfloat16_tENS5_IJlSC_lEEESI_SJ_NS4_8TiledMMAINS4_8MMA_AtomIJNS4_26SM100_MMA_F16BF16_2x1SM_SSISI_SI_fLi128ELi64ELNS4_4UMMA5MajorE0ELSO_0ELNSN_7ScaleInE0ELSP_0EEEEEENS4_6LayoutINS5_IJSC_SC_SC_EEENS5_IJNSA_ILi0EEESU_SU_EEEEENS5_IJNS4_10UnderscoreESX_SX_EEEEENS4_18SM100_TMA_2SM_LOADENS4_14ComposedLayoutINS4_7SwizzleILi3ELi4ELi3EEENS4_18smem_ptr_flag_bitsILi16EEENSS_INS5_IJNSA_ILi8EEESG_EEENS5_IJSG_SC_EEEEEEEvNS4_8identityES10_S1A_vS1B_EENS_8epilogue10collective18CollectiveEpilogueINS1D_23Sm100TmaWarpSpecializedILi3ELi2ELi16ELb1ELb0EEEJNS5_IJSG_SG_SF_EEENS5_IJNSS_ISG_SC_EENSS_INS5_IJNSA_ILi16EEESB_EEENS5_IJSC_NSA_ILi32EEEEEEEEEEESI_SJ_SI_SJ_NS1D_6fusion15FusionCallbacksIS1H_NS1Q_17LinearCombinationISI_fSI_fLNS_15FloatRoundStyleE2EEES1I_S1P_JEEENS4_5SM1004TMEM4LOAD26SM100_TMEM_LOAD_32dp32b16xENS4_13SM90_TMA_LOADENS11_INS12_ILi1ELi4ELi3EEES15_NSS_INS5_IJS16_S1K_EEENS5_IJS1K_SC_EEEEEEENS4_39AutoVectorizingCopyWithAssumedAlignmentILi128EEENS4_14SM90_TMA_STOREES25_S27_S27_EEEvvEEEEvNT_6ParamsE:
	.zero		2944


//--------------------- SYMBOLS --------------------------

	.type		.nv.reservedSmem.offset0,@object
	.size		.nv.reservedSmem.offset0,0x4
	.type		.nv.reservedSmem.cap,@object
	.size		.nv.reservedSmem.cap,0x4
	.type		__assertfail,@function
